//
// Generated by NVIDIA NVVM Compiler
//
// Compiler Build ID: CL-36424714
// Cuda compilation tools, release 13.0, V13.0.88
// Based on NVVM 20.0.0
//

.version 9.0
.target sm_100
.address_size 64

	// .globl	pivot_batch_f32

.visible .entry pivot_batch_f32(
	.param .u64 .ptr .align 1 pivot_batch_f32_param_0,
	.param .u64 .ptr .align 1 pivot_batch_f32_param_1,
	.param .u64 .ptr .align 1 pivot_batch_f32_param_2,
	.param .u64 .ptr .align 1 pivot_batch_f32_param_3,
	.param .u64 .ptr .align 1 pivot_batch_f32_param_4,
	.param .u32 pivot_batch_f32_param_5,
	.param .u32 pivot_batch_f32_param_6,
	.param .u32 pivot_batch_f32_param_7,
	.param .u64 .ptr .align 1 pivot_batch_f32_param_8
)
{
	.reg .pred 	%p<21>;
	.reg .b32 	%r<13>;
	.reg .b32 	%f<106>;
	.reg .b64 	%rd<31>;

	ld.param.u64 	%rd2, [pivot_batch_f32_param_0];
	ld.param.u64 	%rd3, [pivot_batch_f32_param_1];
	ld.param.u64 	%rd4, [pivot_batch_f32_param_2];
	ld.param.u64 	%rd5, [pivot_batch_f32_param_3];
	ld.param.u64 	%rd6, [pivot_batch_f32_param_4];
	ld.param.u32 	%r5, [pivot_batch_f32_param_5];
	ld.param.u32 	%r6, [pivot_batch_f32_param_6];
	ld.param.u32 	%r7, [pivot_batch_f32_param_7];
	ld.param.u64 	%rd7, [pivot_batch_f32_param_8];
	mov.u32 	%r8, %ctaid.x;
	mov.u32 	%r9, %ntid.x;
	mov.u32 	%r10, %tid.x;
	mad.lo.s32 	%r1, %r8, %r9, %r10;
	mov.u32 	%r2, %ctaid.y;
	setp.ge.s32 	%p1, %r2, %r7;
	setp.ge.s32 	%p2, %r1, %r5;
	or.pred  	%p3, %p2, %p1;
	mov.f32 	%f97, 0f7FFFFFFF;
	mov.f32 	%f98, 0f7FFFFFFF;
	mov.f32 	%f99, 0f7FFFFFFF;
	mov.f32 	%f100, 0f7FFFFFFF;
	mov.f32 	%f101, 0f7FFFFFFF;
	mov.f32 	%f102, 0f7FFFFFFF;
	mov.f32 	%f103, 0f7FFFFFFF;
	mov.f32 	%f104, 0f7FFFFFFF;
	mov.f32 	%f105, 0f7FFFFFFF;
	@%p3 bra 	$L__BB0_18;
	cvta.to.global.u64 	%rd8, %rd6;
	mul.wide.u32 	%rd9, %r2, 4;
	add.s64 	%rd1, %rd8, %rd9;
	mul.lo.s32 	%r11, %r2, %r5;
	mul.lo.s32 	%r3, %r11, 9;
	setp.lt.s32 	%p4, %r1, %r6;
	@%p4 bra 	$L__BB0_17;
	ld.global.nc.u32 	%r4, [%rd1];
	cvta.to.global.u64 	%rd10, %rd2;
	mul.wide.s32 	%rd11, %r1, 4;
	add.s64 	%rd12, %rd10, %rd11;
	ld.global.nc.f32 	%f1, [%rd12];
	cvta.to.global.u64 	%rd13, %rd3;
	add.s64 	%rd14, %rd13, %rd11;
	ld.global.nc.f32 	%f2, [%rd14];
	cvta.to.global.u64 	%rd15, %rd4;
	add.s64 	%rd16, %rd15, %rd11;
	ld.global.nc.f32 	%f3, [%rd16];
	cvta.to.global.u64 	%rd17, %rd5;
	add.s64 	%rd18, %rd17, %rd11;
	ld.global.nc.f32 	%f4, [%rd18];
	abs.f32 	%f50, %f1;
	setp.nan.f32 	%p5, %f50, %f50;
	abs.f32 	%f51, %f2;
	setp.nan.f32 	%p6, %f51, %f51;
	or.pred  	%p7, %p5, %p6;
	abs.f32 	%f53, %f3;
	setp.nan.f32 	%p8, %f53, %f53;
	or.pred  	%p9, %p7, %p8;
	@%p9 bra 	$L__BB0_17;
	setp.eq.s32 	%p10, %r4, 4;
	@%p10 bra 	$L__BB0_5;
	setp.ne.s32 	%p11, %r4, 2;
	@%p11 bra 	$L__BB0_6;
$L__BB0_5:
	abs.f32 	%f56, %f4;
	setp.nan.f32 	%p12, %f56, %f56;
	@%p12 bra 	$L__BB0_17;
$L__BB0_6:
	sub.f32 	%f5, %f1, %f2;
	setp.gt.s32 	%p13, %r4, 1;
	@%p13 bra 	$L__BB0_10;
	setp.eq.s32 	%p17, %r4, 0;
	@%p17 bra 	$L__BB0_14;
	setp.eq.s32 	%p18, %r4, 1;
	@%p18 bra 	$L__BB0_9;
	bra.uni 	$L__BB0_17;
$L__BB0_9:
	add.f32 	%f82, %f1, %f2;
	add.f32 	%f83, %f82, %f3;
	mul.f32 	%f101, %f83, 0f3EAAAAAB;
	fma.rn.f32 	%f100, %f5, 0f3EC39581, %f101;
	fma.rn.f32 	%f99, %f5, 0f3F1E353F, %f101;
	add.f32 	%f98, %f5, %f101;
	fma.rn.f32 	%f102, %f5, 0fBEC39581, %f101;
	fma.rn.f32 	%f103, %f5, 0fBF1E353F, %f101;
	sub.f32 	%f104, %f101, %f5;
	bra.uni 	$L__BB0_17;
$L__BB0_10:
	setp.eq.s32 	%p14, %r4, 2;
	@%p14 bra 	$L__BB0_15;
	setp.eq.s32 	%p15, %r4, 3;
	@%p15 bra 	$L__BB0_16;
	setp.eq.s32 	%p16, %r4, 4;
	@%p16 bra 	$L__BB0_13;
	bra.uni 	$L__BB0_17;
$L__BB0_13:
	add.f32 	%f58, %f1, %f2;
	add.f32 	%f59, %f4, %f4;
	add.f32 	%f60, %f58, %f59;
	mul.f32 	%f101, %f60, 0f3E800000;
	add.f32 	%f61, %f101, %f101;
	add.f32 	%f62, %f2, %f2;
	add.f32 	%f63, %f1, %f1;
	sub.f32 	%f100, %f61, %f2;
	add.f32 	%f99, %f5, %f101;
	sub.f32 	%f64, %f61, %f62;
	add.f32 	%f98, %f1, %f64;
	add.f32 	%f97, %f5, %f98;
	sub.f32 	%f102, %f61, %f1;
	sub.f32 	%f103, %f101, %f5;
	add.f32 	%f65, %f2, %f61;
	sub.f32 	%f104, %f65, %f63;
	sub.f32 	%f105, %f104, %f5;
	bra.uni 	$L__BB0_17;
$L__BB0_14:
	add.f32 	%f85, %f1, %f2;
	add.f32 	%f86, %f85, %f3;
	mul.f32 	%f101, %f86, 0f3EAAAAAB;
	add.f32 	%f87, %f101, %f101;
	sub.f32 	%f100, %f87, %f2;
	add.f32 	%f99, %f5, %f101;
	sub.f32 	%f102, %f87, %f1;
	sub.f32 	%f103, %f101, %f5;
	bra.uni 	$L__BB0_17;
$L__BB0_15:
	add.f32 	%f69, %f2, %f2;
	add.f32 	%f70, %f1, %f69;
	add.f32 	%f71, %f3, %f70;
	add.f32 	%f72, %f1, %f1;
	add.f32 	%f73, %f72, %f2;
	add.f32 	%f74, %f73, %f3;
	add.f32 	%f75, %f1, %f2;
	add.f32 	%f76, %f3, %f3;
	add.f32 	%f77, %f75, %f76;
	setp.lt.f32 	%p19, %f3, %f4;
	setp.gt.f32 	%p20, %f3, %f4;
	selp.f32 	%f78, %f74, %f77, %p20;
	selp.f32 	%f79, %f71, %f78, %p19;
	mul.f32 	%f101, %f79, 0f3E800000;
	mul.f32 	%f80, %f79, 0f3F000000;
	sub.f32 	%f100, %f80, %f2;
	sub.f32 	%f102, %f80, %f1;
	bra.uni 	$L__BB0_17;
$L__BB0_16:
	add.f32 	%f66, %f1, %f2;
	add.f32 	%f67, %f66, %f3;
	mul.f32 	%f101, %f67, 0f3EAAAAAB;
	fma.rn.f32 	%f100, %f5, 0f3DBB98C8, %f3;
	fma.rn.f32 	%f99, %f5, 0f3E3B645A, %f3;
	fma.rn.f32 	%f98, %f5, 0f3E8CCCCD, %f3;
	fma.rn.f32 	%f97, %f5, 0f3F0CCCCD, %f3;
	fma.rn.f32 	%f102, %f5, 0fBDBB98C8, %f3;
	fma.rn.f32 	%f103, %f5, 0fBE3B645A, %f3;
	fma.rn.f32 	%f104, %f5, 0fBE8CCCCD, %f3;
	fma.rn.f32 	%f105, %f5, 0fBF0CCCCD, %f3;
$L__BB0_17:
	add.s32 	%r12, %r3, %r1;
	cvta.to.global.u64 	%rd19, %rd7;
	mul.wide.s32 	%rd20, %r12, 4;
	add.s64 	%rd21, %rd19, %rd20;
	st.global.f32 	[%rd21], %f97;
	mul.wide.s32 	%rd22, %r5, 4;
	add.s64 	%rd23, %rd21, %rd22;
	st.global.f32 	[%rd23], %f98;
	add.s64 	%rd24, %rd23, %rd22;
	st.global.f32 	[%rd24], %f99;
	add.s64 	%rd25, %rd24, %rd22;
	st.global.f32 	[%rd25], %f100;
	add.s64 	%rd26, %rd25, %rd22;
	st.global.f32 	[%rd26], %f101;
	add.s64 	%rd27, %rd26, %rd22;
	st.global.f32 	[%rd27], %f102;
	add.s64 	%rd28, %rd27, %rd22;
	st.global.f32 	[%rd28], %f103;
	add.s64 	%rd29, %rd28, %rd22;
	st.global.f32 	[%rd29], %f104;
	add.s64 	%rd30, %rd29, %rd22;
	st.global.f32 	[%rd30], %f105;
$L__BB0_18:
	ret;

}
	// .globl	pivot_many_series_one_param_time_major_f32
.visible .entry pivot_many_series_one_param_time_major_f32(
	.param .u64 .ptr .align 1 pivot_many_series_one_param_time_major_f32_param_0,
	.param .u64 .ptr .align 1 pivot_many_series_one_param_time_major_f32_param_1,
	.param .u64 .ptr .align 1 pivot_many_series_one_param_time_major_f32_param_2,
	.param .u64 .ptr .align 1 pivot_many_series_one_param_time_major_f32_param_3,
	.param .u64 .ptr .align 1 pivot_many_series_one_param_time_major_f32_param_4,
	.param .u32 pivot_many_series_one_param_time_major_f32_param_5,
	.param .u32 pivot_many_series_one_param_time_major_f32_param_6,
	.param .u32 pivot_many_series_one_param_time_major_f32_param_7,
	.param .u64 .ptr .align 1 pivot_many_series_one_param_time_major_f32_param_8
)
{
	.reg .pred 	%p<40>;
	.reg .b32 	%r<195>;
	.reg .b32 	%f<207>;
	.reg .b64 	%rd<111>;

	ld.param.u64 	%rd10, [pivot_many_series_one_param_time_major_f32_param_4];
	ld.param.u32 	%r98, [pivot_many_series_one_param_time_major_f32_param_5];
	ld.param.u32 	%r99, [pivot_many_series_one_param_time_major_f32_param_6];
	ld.param.u32 	%r100, [pivot_many_series_one_param_time_major_f32_param_7];
	ld.param.u64 	%rd11, [pivot_many_series_one_param_time_major_f32_param_8];
	cvta.to.global.u64 	%rd1, %rd11;
	mov.u32 	%r101, %ctaid.x;
	mov.u32 	%r102, %ntid.x;
	mul.lo.s32 	%r1, %r101, %r102;
	mov.u32 	%r2, %tid.x;
	add.s32 	%r3, %r1, %r2;
	setp.ge.s32 	%p1, %r3, %r98;
	@%p1 bra 	$L__BB1_38;
	cvta.to.global.u64 	%rd12, %rd10;
	mul.wide.s32 	%rd13, %r3, 4;
	add.s64 	%rd14, %rd12, %rd13;
	ld.global.nc.u32 	%r104, [%rd14];
	min.s32 	%r4, %r104, %r99;
	setp.lt.s32 	%p2, %r4, 1;
	mov.b32 	%r174, 0;
	@%p2 bra 	$L__BB1_7;
	setp.eq.s32 	%p3, %r4, 1;
	mov.b32 	%r174, 0;
	@%p3 bra 	$L__BB1_5;
	and.b32  	%r107, %r4, 2147483646;
	neg.s32 	%r171, %r107;
	mul.lo.s32 	%r108, %r99, %r98;
	shl.b32 	%r109, %r108, 1;
	add.s32 	%r110, %r2, %r109;
	add.s32 	%r170, %r110, %r1;
	mad.lo.s32 	%r111, %r108, 3, %r2;
	add.s32 	%r169, %r111, %r1;
	shl.b32 	%r112, %r108, 2;
	add.s32 	%r113, %r2, %r112;
	add.s32 	%r168, %r113, %r1;
	mad.lo.s32 	%r114, %r108, 5, %r2;
	add.s32 	%r167, %r114, %r1;
	mad.lo.s32 	%r115, %r108, 6, %r2;
	add.s32 	%r166, %r115, %r1;
	mad.lo.s32 	%r116, %r108, 7, %r2;
	add.s32 	%r165, %r116, %r1;
	shl.b32 	%r117, %r108, 3;
	add.s32 	%r118, %r2, %r117;
	add.s32 	%r164, %r118, %r1;
	add.s32 	%r163, %r3, %r108;
	mul.wide.s32 	%rd33, %r98, 4;
	mov.u32 	%r162, %r3;
$L__BB1_4:
	and.b32  	%r174, %r4, 2147483646;
	mul.wide.s32 	%rd15, %r162, 4;
	add.s64 	%rd16, %rd1, %rd15;
	mov.b32 	%r119, 2147483647;
	st.global.u32 	[%rd16], %r119;
	mul.wide.s32 	%rd17, %r163, 4;
	add.s64 	%rd18, %rd1, %rd17;
	st.global.u32 	[%rd18], %r119;
	mul.wide.s32 	%rd19, %r170, 4;
	add.s64 	%rd20, %rd1, %rd19;
	st.global.u32 	[%rd20], %r119;
	mul.wide.s32 	%rd21, %r169, 4;
	add.s64 	%rd22, %rd1, %rd21;
	st.global.u32 	[%rd22], %r119;
	mul.wide.s32 	%rd23, %r168, 4;
	add.s64 	%rd24, %rd1, %rd23;
	st.global.u32 	[%rd24], %r119;
	mul.wide.s32 	%rd25, %r167, 4;
	add.s64 	%rd26, %rd1, %rd25;
	st.global.u32 	[%rd26], %r119;
	mul.wide.s32 	%rd27, %r166, 4;
	add.s64 	%rd28, %rd1, %rd27;
	st.global.u32 	[%rd28], %r119;
	mul.wide.s32 	%rd29, %r165, 4;
	add.s64 	%rd30, %rd1, %rd29;
	st.global.u32 	[%rd30], %r119;
	mul.wide.s32 	%rd31, %r164, 4;
	add.s64 	%rd32, %rd1, %rd31;
	st.global.u32 	[%rd32], %r119;
	add.s64 	%rd34, %rd16, %rd33;
	st.global.u32 	[%rd34], %r119;
	add.s64 	%rd35, %rd18, %rd33;
	st.global.u32 	[%rd35], %r119;
	add.s64 	%rd36, %rd20, %rd33;
	st.global.u32 	[%rd36], %r119;
	add.s64 	%rd37, %rd22, %rd33;
	st.global.u32 	[%rd37], %r119;
	add.s64 	%rd38, %rd24, %rd33;
	st.global.u32 	[%rd38], %r119;
	add.s64 	%rd39, %rd26, %rd33;
	st.global.u32 	[%rd39], %r119;
	add.s64 	%rd40, %rd28, %rd33;
	st.global.u32 	[%rd40], %r119;
	add.s64 	%rd41, %rd30, %rd33;
	st.global.u32 	[%rd41], %r119;
	add.s64 	%rd42, %rd32, %rd33;
	st.global.u32 	[%rd42], %r119;
	add.s32 	%r171, %r171, 2;
	shl.b32 	%r120, %r98, 1;
	add.s32 	%r170, %r170, %r120;
	add.s32 	%r169, %r169, %r120;
	add.s32 	%r168, %r168, %r120;
	add.s32 	%r167, %r167, %r120;
	add.s32 	%r166, %r166, %r120;
	add.s32 	%r165, %r165, %r120;
	add.s32 	%r164, %r164, %r120;
	add.s32 	%r163, %r163, %r120;
	add.s32 	%r162, %r162, %r120;
	setp.ne.s32 	%p4, %r171, 0;
	@%p4 bra 	$L__BB1_4;
$L__BB1_5:
	and.b32  	%r121, %r4, 1;
	setp.eq.b32 	%p5, %r121, 1;
	not.pred 	%p6, %p5;
	@%p6 bra 	$L__BB1_7;
	mad.lo.s32 	%r122, %r174, %r98, %r3;
	mul.wide.s32 	%rd43, %r122, 4;
	add.s64 	%rd44, %rd1, %rd43;
	mov.b32 	%r123, 2147483647;
	st.global.u32 	[%rd44], %r123;
	add.s32 	%r124, %r174, %r99;
	mad.lo.s32 	%r125, %r124, %r98, %r3;
	mul.wide.s32 	%rd45, %r125, 4;
	add.s64 	%rd46, %rd1, %rd45;
	st.global.u32 	[%rd46], %r123;
	add.s32 	%r126, %r124, %r99;
	mad.lo.s32 	%r127, %r126, %r98, %r3;
	mul.wide.s32 	%rd47, %r127, 4;
	add.s64 	%rd48, %rd1, %rd47;
	st.global.u32 	[%rd48], %r123;
	add.s32 	%r128, %r126, %r99;
	mad.lo.s32 	%r129, %r128, %r98, %r3;
	mul.wide.s32 	%rd49, %r129, 4;
	add.s64 	%rd50, %rd1, %rd49;
	st.global.u32 	[%rd50], %r123;
	add.s32 	%r130, %r128, %r99;
	mad.lo.s32 	%r131, %r130, %r98, %r3;
	mul.wide.s32 	%rd51, %r131, 4;
	add.s64 	%rd52, %rd1, %rd51;
	st.global.u32 	[%rd52], %r123;
	add.s32 	%r132, %r130, %r99;
	mad.lo.s32 	%r133, %r132, %r98, %r3;
	mul.wide.s32 	%rd53, %r133, 4;
	add.s64 	%rd54, %rd1, %rd53;
	st.global.u32 	[%rd54], %r123;
	add.s32 	%r134, %r132, %r99;
	mad.lo.s32 	%r135, %r134, %r98, %r3;
	mul.wide.s32 	%rd55, %r135, 4;
	add.s64 	%rd56, %rd1, %rd55;
	st.global.u32 	[%rd56], %r123;
	add.s32 	%r136, %r134, %r99;
	mad.lo.s32 	%r137, %r136, %r98, %r3;
	mul.wide.s32 	%rd57, %r137, 4;
	add.s64 	%rd58, %rd1, %rd57;
	st.global.u32 	[%rd58], %r123;
	add.s32 	%r138, %r136, %r99;
	mad.lo.s32 	%r139, %r138, %r98, %r3;
	mul.wide.s32 	%rd59, %r139, 4;
	add.s64 	%rd60, %rd1, %rd59;
	st.global.u32 	[%rd60], %r123;
	add.s32 	%r174, %r174, 1;
$L__BB1_7:
	setp.ge.s32 	%p7, %r174, %r99;
	@%p7 bra 	$L__BB1_38;
	ld.param.u64 	%rd110, [pivot_many_series_one_param_time_major_f32_param_3];
	ld.param.u64 	%rd109, [pivot_many_series_one_param_time_major_f32_param_2];
	ld.param.u64 	%rd108, [pivot_many_series_one_param_time_major_f32_param_1];
	ld.param.u64 	%rd107, [pivot_many_series_one_param_time_major_f32_param_0];
	cvta.to.global.u64 	%rd2, %rd108;
	cvta.to.global.u64 	%rd3, %rd109;
	cvta.to.global.u64 	%rd4, %rd107;
	cvta.to.global.u64 	%rd5, %rd110;
	setp.eq.s32 	%p8, %r100, 2;
	@%p8 bra 	$L__BB1_15;
	setp.eq.s32 	%p9, %r100, 4;
	@%p9 bra 	$L__BB1_15;
	sub.s32 	%r194, %r174, %r99;
	shl.b32 	%r151, %r99, 1;
	add.s32 	%r152, %r174, %r151;
	mad.lo.s32 	%r193, %r98, %r152, %r3;
	mad.lo.s32 	%r153, %r99, 3, %r174;
	mad.lo.s32 	%r192, %r98, %r153, %r3;
	shl.b32 	%r154, %r99, 2;
	add.s32 	%r155, %r174, %r154;
	mad.lo.s32 	%r191, %r98, %r155, %r3;
	mad.lo.s32 	%r156, %r99, 5, %r174;
	mad.lo.s32 	%r190, %r98, %r156, %r3;
	mad.lo.s32 	%r157, %r99, 6, %r174;
	mad.lo.s32 	%r189, %r98, %r157, %r3;
	mad.lo.s32 	%r158, %r99, 7, %r174;
	mad.lo.s32 	%r188, %r98, %r158, %r3;
	shl.b32 	%r159, %r99, 3;
	add.s32 	%r160, %r174, %r159;
	mad.lo.s32 	%r187, %r98, %r160, %r3;
	add.s32 	%r161, %r174, %r99;
	mad.lo.s32 	%r186, %r98, %r161, %r3;
	mad.lo.s32 	%r185, %r174, %r98, %r3;
$L__BB1_11:
	mul.wide.s32 	%rd84, %r185, 4;
	add.s64 	%rd85, %rd4, %rd84;
	ld.global.nc.f32 	%f48, [%rd85];
	add.s64 	%rd86, %rd2, %rd84;
	ld.global.nc.f32 	%f49, [%rd86];
	add.s64 	%rd87, %rd3, %rd84;
	ld.global.nc.f32 	%f50, [%rd87];
	add.s64 	%rd88, %rd5, %rd84;
	ld.global.nc.f32 	%f51, [%rd88];
	abs.f32 	%f135, %f48;
	setp.nan.f32 	%p26, %f135, %f135;
	abs.f32 	%f136, %f49;
	setp.nan.f32 	%p27, %f136, %f136;
	or.pred  	%p28, %p26, %p27;
	abs.f32 	%f138, %f50;
	setp.nan.f32 	%p29, %f138, %f138;
	or.pred  	%p30, %p28, %p29;
	mov.f32 	%f198, 0f7FFFFFFF;
	mov.f32 	%f199, 0f7FFFFFFF;
	mov.f32 	%f200, 0f7FFFFFFF;
	mov.f32 	%f201, 0f7FFFFFFF;
	mov.f32 	%f202, 0f7FFFFFFF;
	mov.f32 	%f203, 0f7FFFFFFF;
	mov.f32 	%f204, 0f7FFFFFFF;
	mov.f32 	%f205, 0f7FFFFFFF;
	mov.f32 	%f206, 0f7FFFFFFF;
	@%p30 bra 	$L__BB1_37;
	sub.f32 	%f52, %f48, %f49;
	setp.gt.s32 	%p31, %r100, 1;
	@%p31 bra 	$L__BB1_31;
	setp.eq.s32 	%p35, %r100, 0;
	@%p35 bra 	$L__BB1_14;
	bra.uni 	$L__BB1_29;
$L__BB1_14:
	add.f32 	%f168, %f48, %f49;
	add.f32 	%f169, %f168, %f50;
	mul.f32 	%f202, %f169, 0f3EAAAAAB;
	add.f32 	%f170, %f202, %f202;
	sub.f32 	%f201, %f170, %f49;
	add.f32 	%f200, %f52, %f202;
	sub.f32 	%f203, %f170, %f48;
	sub.f32 	%f204, %f202, %f52;
	bra.uni 	$L__BB1_37;
$L__BB1_15:
	shl.b32 	%r140, %r99, 1;
	add.s32 	%r141, %r174, %r140;
	mad.lo.s32 	%r183, %r98, %r141, %r3;
	mad.lo.s32 	%r142, %r99, 3, %r174;
	mad.lo.s32 	%r182, %r98, %r142, %r3;
	shl.b32 	%r143, %r99, 2;
	add.s32 	%r144, %r174, %r143;
	mad.lo.s32 	%r181, %r98, %r144, %r3;
	mad.lo.s32 	%r145, %r99, 5, %r174;
	mad.lo.s32 	%r180, %r98, %r145, %r3;
	mad.lo.s32 	%r146, %r99, 6, %r174;
	mad.lo.s32 	%r179, %r98, %r146, %r3;
	mad.lo.s32 	%r147, %r99, 7, %r174;
	mad.lo.s32 	%r178, %r98, %r147, %r3;
	shl.b32 	%r148, %r99, 3;
	add.s32 	%r149, %r174, %r148;
	mad.lo.s32 	%r177, %r98, %r149, %r3;
	add.s32 	%r150, %r174, %r99;
	mad.lo.s32 	%r176, %r98, %r150, %r3;
	mad.lo.s32 	%r175, %r174, %r98, %r3;
$L__BB1_16:
	mul.wide.s32 	%rd61, %r175, 4;
	add.s64 	%rd62, %rd4, %rd61;
	ld.global.nc.f32 	%f1, [%rd62];
	add.s64 	%rd63, %rd2, %rd61;
	ld.global.nc.f32 	%f2, [%rd63];
	add.s64 	%rd64, %rd3, %rd61;
	ld.global.nc.f32 	%f3, [%rd64];
	add.s64 	%rd65, %rd5, %rd61;
	ld.global.nc.f32 	%f4, [%rd65];
	abs.f32 	%f96, %f1;
	setp.nan.f32 	%p10, %f96, %f96;
	abs.f32 	%f97, %f2;
	setp.nan.f32 	%p11, %f97, %f97;
	or.pred  	%p12, %p10, %p11;
	abs.f32 	%f99, %f3;
	setp.nan.f32 	%p13, %f99, %f99;
	or.pred  	%p14, %p12, %p13;
	abs.f32 	%f101, %f4;
	setp.nan.f32 	%p15, %f101, %f101;
	or.pred  	%p16, %p14, %p15;
	mov.f32 	%f189, 0f7FFFFFFF;
	mov.f32 	%f190, 0f7FFFFFFF;
	mov.f32 	%f191, 0f7FFFFFFF;
	mov.f32 	%f192, 0f7FFFFFFF;
	mov.f32 	%f193, 0f7FFFFFFF;
	mov.f32 	%f194, 0f7FFFFFFF;
	mov.f32 	%f195, 0f7FFFFFFF;
	mov.f32 	%f196, 0f7FFFFFFF;
	mov.f32 	%f197, 0f7FFFFFFF;
	@%p16 bra 	$L__BB1_28;
	sub.f32 	%f5, %f1, %f2;
	setp.gt.s32 	%p17, %r100, 1;
	@%p17 bra 	$L__BB1_21;
	setp.eq.s32 	%p21, %r100, 0;
	@%p21 bra 	$L__BB1_27;
	setp.eq.s32 	%p22, %r100, 1;
	@%p22 bra 	$L__BB1_20;
	bra.uni 	$L__BB1_28;
$L__BB1_20:
	add.f32 	%f128, %f1, %f2;
	add.f32 	%f129, %f128, %f3;
	mul.f32 	%f193, %f129, 0f3EAAAAAB;
	fma.rn.f32 	%f192, %f5, 0f3EC39581, %f193;
	fma.rn.f32 	%f191, %f5, 0f3F1E353F, %f193;
	add.f32 	%f190, %f5, %f193;
	fma.rn.f32 	%f194, %f5, 0fBEC39581, %f193;
	fma.rn.f32 	%f195, %f5, 0fBF1E353F, %f193;
	sub.f32 	%f196, %f193, %f5;
	bra.uni 	$L__BB1_28;
$L__BB1_21:
	setp.eq.s32 	%p18, %r100, 2;
	@%p18 bra 	$L__BB1_26;
	setp.eq.s32 	%p19, %r100, 3;
	@%p19 bra 	$L__BB1_25;
	setp.ne.s32 	%p20, %r100, 4;
	@%p20 bra 	$L__BB1_28;
	add.f32 	%f104, %f1, %f2;
	add.f32 	%f105, %f4, %f4;
	add.f32 	%f106, %f104, %f105;
	mul.f32 	%f193, %f106, 0f3E800000;
	add.f32 	%f107, %f193, %f193;
	add.f32 	%f108, %f2, %f2;
	add.f32 	%f109, %f1, %f1;
	sub.f32 	%f192, %f107, %f2;
	add.f32 	%f191, %f5, %f193;
	sub.f32 	%f110, %f107, %f108;
	add.f32 	%f190, %f1, %f110;
	add.f32 	%f189, %f5, %f190;
	sub.f32 	%f194, %f107, %f1;
	sub.f32 	%f195, %f193, %f5;
	add.f32 	%f111, %f2, %f107;
	sub.f32 	%f196, %f111, %f109;
	sub.f32 	%f197, %f196, %f5;
	bra.uni 	$L__BB1_28;
$L__BB1_25:
	add.f32 	%f112, %f1, %f2;
	add.f32 	%f113, %f112, %f3;
	mul.f32 	%f193, %f113, 0f3EAAAAAB;
	fma.rn.f32 	%f192, %f5, 0f3DBB98C8, %f3;
	fma.rn.f32 	%f191, %f5, 0f3E3B645A, %f3;
	fma.rn.f32 	%f190, %f5, 0f3E8CCCCD, %f3;
	fma.rn.f32 	%f189, %f5, 0f3F0CCCCD, %f3;
	fma.rn.f32 	%f194, %f5, 0fBDBB98C8, %f3;
	fma.rn.f32 	%f195, %f5, 0fBE3B645A, %f3;
	fma.rn.f32 	%f196, %f5, 0fBE8CCCCD, %f3;
	fma.rn.f32 	%f197, %f5, 0fBF0CCCCD, %f3;
	bra.uni 	$L__BB1_28;
$L__BB1_26:
	add.f32 	%f115, %f2, %f2;
	add.f32 	%f116, %f1, %f115;
	add.f32 	%f117, %f3, %f116;
	add.f32 	%f118, %f1, %f1;
	add.f32 	%f119, %f118, %f2;
	add.f32 	%f120, %f119, %f3;
	add.f32 	%f121, %f1, %f2;
	add.f32 	%f122, %f3, %f3;
	add.f32 	%f123, %f121, %f122;
	setp.lt.f32 	%p23, %f3, %f4;
	setp.gt.f32 	%p24, %f3, %f4;
	selp.f32 	%f124, %f120, %f123, %p24;
	selp.f32 	%f125, %f117, %f124, %p23;
	mul.f32 	%f193, %f125, 0f3E800000;
	mul.f32 	%f126, %f125, 0f3F000000;
	sub.f32 	%f192, %f126, %f2;
	sub.f32 	%f194, %f126, %f1;
	bra.uni 	$L__BB1_28;
$L__BB1_27:
	add.f32 	%f131, %f1, %f2;
	add.f32 	%f132, %f131, %f3;
	mul.f32 	%f193, %f132, 0f3EAAAAAB;
	add.f32 	%f133, %f193, %f193;
	sub.f32 	%f192, %f133, %f2;
	add.f32 	%f191, %f5, %f193;
	sub.f32 	%f194, %f133, %f1;
	sub.f32 	%f195, %f193, %f5;
$L__BB1_28:
	mul.wide.s32 	%rd66, %r175, 4;
	add.s64 	%rd67, %rd1, %rd66;
	st.global.f32 	[%rd67], %f189;
	mul.wide.s32 	%rd68, %r176, 4;
	add.s64 	%rd69, %rd1, %rd68;
	st.global.f32 	[%rd69], %f190;
	mul.wide.s32 	%rd70, %r183, 4;
	add.s64 	%rd71, %rd1, %rd70;
	st.global.f32 	[%rd71], %f191;
	mul.wide.s32 	%rd72, %r182, 4;
	add.s64 	%rd73, %rd1, %rd72;
	st.global.f32 	[%rd73], %f192;
	mul.wide.s32 	%rd74, %r181, 4;
	add.s64 	%rd75, %rd1, %rd74;
	st.global.f32 	[%rd75], %f193;
	mul.wide.s32 	%rd76, %r180, 4;
	add.s64 	%rd77, %rd1, %rd76;
	st.global.f32 	[%rd77], %f194;
	mul.wide.s32 	%rd78, %r179, 4;
	add.s64 	%rd79, %rd1, %rd78;
	st.global.f32 	[%rd79], %f195;
	mul.wide.s32 	%rd80, %r178, 4;
	add.s64 	%rd81, %rd1, %rd80;
	st.global.f32 	[%rd81], %f196;
	mul.wide.s32 	%rd82, %r177, 4;
	add.s64 	%rd83, %rd1, %rd82;
	st.global.f32 	[%rd83], %f197;
	add.s32 	%r174, %r174, 1;
	add.s32 	%r183, %r183, %r98;
	add.s32 	%r182, %r182, %r98;
	add.s32 	%r181, %r181, %r98;
	add.s32 	%r180, %r180, %r98;
	add.s32 	%r179, %r179, %r98;
	add.s32 	%r178, %r178, %r98;
	add.s32 	%r177, %r177, %r98;
	add.s32 	%r176, %r176, %r98;
	add.s32 	%r175, %r175, %r98;
	setp.lt.s32 	%p25, %r174, %r99;
	@%p25 bra 	$L__BB1_16;
	bra.uni 	$L__BB1_38;
$L__BB1_29:
	setp.eq.s32 	%p36, %r100, 1;
	@%p36 bra 	$L__BB1_30;
	bra.uni 	$L__BB1_37;
$L__BB1_30:
	add.f32 	%f165, %f48, %f49;
	add.f32 	%f166, %f165, %f50;
	mul.f32 	%f202, %f166, 0f3EAAAAAB;
	fma.rn.f32 	%f201, %f52, 0f3EC39581, %f202;
	fma.rn.f32 	%f200, %f52, 0f3F1E353F, %f202;
	add.f32 	%f199, %f52, %f202;
	fma.rn.f32 	%f203, %f52, 0fBEC39581, %f202;
	fma.rn.f32 	%f204, %f52, 0fBF1E353F, %f202;
	sub.f32 	%f205, %f202, %f52;
	bra.uni 	$L__BB1_37;
$L__BB1_31:
	setp.eq.s32 	%p32, %r100, 2;
	@%p32 bra 	$L__BB1_36;
	setp.eq.s32 	%p33, %r100, 3;
	@%p33 bra 	$L__BB1_35;
	setp.ne.s32 	%p34, %r100, 4;
	@%p34 bra 	$L__BB1_37;
	add.f32 	%f141, %f48, %f49;
	add.f32 	%f142, %f51, %f51;
	add.f32 	%f143, %f141, %f142;
	mul.f32 	%f202, %f143, 0f3E800000;
	add.f32 	%f144, %f202, %f202;
	add.f32 	%f145, %f49, %f49;
	add.f32 	%f146, %f48, %f48;
	sub.f32 	%f201, %f144, %f49;
	add.f32 	%f200, %f52, %f202;
	sub.f32 	%f147, %f144, %f145;
	add.f32 	%f199, %f48, %f147;
	add.f32 	%f198, %f52, %f199;
	sub.f32 	%f203, %f144, %f48;
	sub.f32 	%f204, %f202, %f52;
	add.f32 	%f148, %f49, %f144;
	sub.f32 	%f205, %f148, %f146;
	sub.f32 	%f206, %f205, %f52;
	bra.uni 	$L__BB1_37;
$L__BB1_35:
	add.f32 	%f149, %f48, %f49;
	add.f32 	%f150, %f149, %f50;
	mul.f32 	%f202, %f150, 0f3EAAAAAB;
	fma.rn.f32 	%f201, %f52, 0f3DBB98C8, %f50;
	fma.rn.f32 	%f200, %f52, 0f3E3B645A, %f50;
	fma.rn.f32 	%f199, %f52, 0f3E8CCCCD, %f50;
	fma.rn.f32 	%f198, %f52, 0f3F0CCCCD, %f50;
	fma.rn.f32 	%f203, %f52, 0fBDBB98C8, %f50;
	fma.rn.f32 	%f204, %f52, 0fBE3B645A, %f50;
	fma.rn.f32 	%f205, %f52, 0fBE8CCCCD, %f50;
	fma.rn.f32 	%f206, %f52, 0fBF0CCCCD, %f50;
	bra.uni 	$L__BB1_37;
$L__BB1_36:
	add.f32 	%f152, %f49, %f49;
	add.f32 	%f153, %f48, %f152;
	add.f32 	%f154, %f50, %f153;
	add.f32 	%f155, %f48, %f48;
	add.f32 	%f156, %f155, %f49;
	add.f32 	%f157, %f156, %f50;
	add.f32 	%f158, %f48, %f49;
	add.f32 	%f159, %f50, %f50;
	add.f32 	%f160, %f158, %f159;
	setp.lt.f32 	%p37, %f50, %f51;
	setp.gt.f32 	%p38, %f50, %f51;
	selp.f32 	%f161, %f157, %f160, %p38;
	selp.f32 	%f162, %f154, %f161, %p37;
	mul.f32 	%f202, %f162, 0f3E800000;
	mul.f32 	%f163, %f162, 0f3F000000;
	sub.f32 	%f201, %f163, %f49;
	sub.f32 	%f203, %f163, %f48;
$L__BB1_37:
	mul.wide.s32 	%rd89, %r185, 4;
	add.s64 	%rd90, %rd1, %rd89;
	st.global.f32 	[%rd90], %f198;
	mul.wide.s32 	%rd91, %r186, 4;
	add.s64 	%rd92, %rd1, %rd91;
	st.global.f32 	[%rd92], %f199;
	mul.wide.s32 	%rd93, %r193, 4;
	add.s64 	%rd94, %rd1, %rd93;
	st.global.f32 	[%rd94], %f200;
	mul.wide.s32 	%rd95, %r192, 4;
	add.s64 	%rd96, %rd1, %rd95;
	st.global.f32 	[%rd96], %f201;
	mul.wide.s32 	%rd97, %r191, 4;
	add.s64 	%rd98, %rd1, %rd97;
	st.global.f32 	[%rd98], %f202;
	mul.wide.s32 	%rd99, %r190, 4;
	add.s64 	%rd100, %rd1, %rd99;
	st.global.f32 	[%rd100], %f203;
	mul.wide.s32 	%rd101, %r189, 4;
	add.s64 	%rd102, %rd1, %rd101;
	st.global.f32 	[%rd102], %f204;
	mul.wide.s32 	%rd103, %r188, 4;
	add.s64 	%rd104, %rd1, %rd103;
	st.global.f32 	[%rd104], %f205;
	mul.wide.s32 	%rd105, %r187, 4;
	add.s64 	%rd106, %rd1, %rd105;
	st.global.f32 	[%rd106], %f206;
	add.s32 	%r194, %r194, 1;
	setp.ne.s32 	%p39, %r194, 0;
	add.s32 	%r193, %r193, %r98;
	add.s32 	%r192, %r192, %r98;
	add.s32 	%r191, %r191, %r98;
	add.s32 	%r190, %r190, %r98;
	add.s32 	%r189, %r189, %r98;
	add.s32 	%r188, %r188, %r98;
	add.s32 	%r187, %r187, %r98;
	add.s32 	%r186, %r186, %r98;
	add.s32 	%r185, %r185, %r98;
	@%p39 bra 	$L__BB1_11;
$L__BB1_38:
	ret;

}


// ===== COMPILED SASS (sm_100) =====

	.target	sm_100

	.elftype	@"ET_EXEC"


//--------------------- .note.nv.tkinfo           --------------------------
	.section	.note.nv.tkinfo,"",@"SHT_NOTE"
	.sectionflags	@"SHF_NOTE_NV_TKINFO"
	.tkinfo
        /*0018*/ 	.word	0x00000002
        /*0030*/ 	.string	""
        /*0030*/ 	.string	"ptxas"
        /*0030*/ 	.string	"Cuda compilation tools, release 13.0, V13.0.88"
        /*0030*/ 	.string	"Build cuda_13.0.r13.0/compiler.36424714_0"
        /*0030*/ 	.string	"-arch sm_100 -m 64 "



//--------------------- .note.nv.cuinfo           --------------------------
	.section	.note.nv.cuinfo,"",@"SHT_NOTE"
	.sectionflags	@"SHF_NOTE_NV_CUINFO"
        /*0018*/ 	.short	0x0002
        /*001a*/ 	.short	0x0064
        /*001c*/ 	.short	0x0082
	.zero		2


//--------------------- .nv.info                  --------------------------
	.section	.nv.info,"",@"SHT_CUDA_INFO"
	.align	4


	//----- nvinfo : EIATTR_REGCOUNT
	.align		4
        /*0000*/ 	.byte	0x04, 0x2f
        /*0002*/ 	.short	(.L_1 - .L_0)
	.align		4
.L_0:
        /*0004*/ 	.word	index@(pivot_batch_f32)
        /*0008*/ 	.word	0x00000020


	//----- nvinfo : EIATTR_FRAME_SIZE
	.align		4
.L_1:
        /*000c*/ 	.byte	0x04, 0x11
        /*000e*/ 	.short	(.L_3 - .L_2)
	.align		4
.L_2:
        /*0010*/ 	.word	index@(pivot_batch_f32)
        /*0014*/ 	.word	0x00000000


	//----- nvinfo : EIATTR_REGCOUNT
	.align		4
.L_3:
        /*0018*/ 	.byte	0x04, 0x2f
        /*001a*/ 	.short	(.L_5 - .L_4)
	.align		4
.L_4:
        /*001c*/ 	.word	index@(pivot_many_series_one_param_time_major_f32)
        /*0020*/ 	.word	0x00000028


	//----- nvinfo : EIATTR_FRAME_SIZE
	.align		4
.L_5:
        /*0024*/ 	.byte	0x04, 0x11
        /*0026*/ 	.short	(.L_7 - .L_6)
	.align		4
.L_6:
        /*0028*/ 	.word	index@(pivot_many_series_one_param_time_major_f32)
        /*002c*/ 	.word	0x00000000


	//----- nvinfo : EIATTR_MIN_STACK_SIZE
	.align		4
.L_7:
        /*0030*/ 	.byte	0x04, 0x12
        /*0032*/ 	.short	(.L_9 - .L_8)
	.align		4
.L_8:
        /*0034*/ 	.word	index@(pivot_many_series_one_param_time_major_f32)
        /*0038*/ 	.word	0x00000000


	//----- nvinfo : EIATTR_MIN_STACK_SIZE
	.align		4
.L_9:
        /*003c*/ 	.byte	0x04, 0x12
        /*003e*/ 	.short	(.L_11 - .L_10)
	.align		4
.L_10:
        /*0040*/ 	.word	index@(pivot_batch_f32)
        /*0044*/ 	.word	0x00000000
.L_11:


//--------------------- .nv.compat                --------------------------
	.section	.nv.compat,"",@"SHT_CUDA_COMPAT_INFO"
	.align	4
        /*0000*/ 	.byte	0x02, 0x09, 0x00, 0x00, 0x02, 0x02, 0x01, 0x00, 0x02, 0x05, 0x05, 0x00, 0x03, 0x07, 0x01, 0x01
        /*0010*/ 	.byte	0x02, 0x03, 0x00, 0x00, 0x02, 0x06, 0x01, 0x00, 0x04, 0x0b, 0x08, 0x00, 0x09, 0x00, 0x00, 0x00
        /*0020*/ 	.byte	0x00, 0x00, 0x00, 0x00


//--------------------- .nv.info.pivot_many_series_one_param_time_major_f32 --------------------------
	.section	.nv.info.pivot_many_series_one_param_time_major_f32,"",@"SHT_CUDA_INFO"
	.sectionflags	@""
	.align	4


	//----- nvinfo : EIATTR_CUDA_API_VERSION
	.align		4
        /*0000*/ 	.byte	0x04, 0x37
        /*0002*/ 	.short	(.L_13 - .L_12)
.L_12:
        /*0004*/ 	.word	0x00000082


	//----- nvinfo : EIATTR_KPARAM_INFO
	.align		4
.L_13:
        /*0008*/ 	.byte	0x04, 0x17
        /*000a*/ 	.short	(.L_15 - .L_14)
.L_14:
        /*000c*/ 	.word	0x00000000
        /*0010*/ 	.short	0x0008
        /*0012*/ 	.short	0x0038
        /*0014*/ 	.byte	0x00, 0xf5, 0x21, 0x00


	//----- nvinfo : EIATTR_KPARAM_INFO
	.align		4
.L_15:
        /*0018*/ 	.byte	0x04, 0x17
        /*001a*/ 	.short	(.L_17 - .L_16)
.L_16:
        /*001c*/ 	.word	0x00000000
        /*0020*/ 	.short	0x0007
        /*0022*/ 	.short	0x0030
        /*0024*/ 	.byte	0x00, 0xf0, 0x11, 0x00


	//----- nvinfo : EIATTR_KPARAM_INFO
	.align		4
.L_17:
        /*0028*/ 	.byte	0x04, 0x17
        /*002a*/ 	.short	(.L_19 - .L_18)
.L_18:
        /*002c*/ 	.word	0x00000000
        /*0030*/ 	.short	0x0006
        /*0032*/ 	.short	0x002c
        /*0034*/ 	.byte	0x00, 0xf0, 0x11, 0x00


	//----- nvinfo : EIATTR_KPARAM_INFO
	.align		4
.L_19:
        /*0038*/ 	.byte	0x04, 0x17
        /*003a*/ 	.short	(.L_21 - .L_20)
.L_20:
        /*003c*/ 	.word	0x00000000
        /*0040*/ 	.short	0x0005
        /*0042*/ 	.short	0x0028
        /*0044*/ 	.byte	0x00, 0xf0, 0x11, 0x00


	//----- nvinfo : EIATTR_KPARAM_INFO
	.align		4
.L_21:
        /*0048*/ 	.byte	0x04, 0x17
        /*004a*/ 	.short	(.L_23 - .L_22)
.L_22:
        /*004c*/ 	.word	0x00000000
        /*0050*/ 	.short	0x0004
        /*0052*/ 	.short	0x0020
        /*0054*/ 	.byte	0x00, 0xf5, 0x21, 0x00


	//----- nvinfo : EIATTR_KPARAM_INFO
	.align		4
.L_23:
        /*0058*/ 	.byte	0x04, 0x17
        /*005a*/ 	.short	(.L_25 - .L_24)
.L_24:
        /*005c*/ 	.word	0x00000000
        /*0060*/ 	.short	0x0003
        /*0062*/ 	.short	0x0018
        /*0064*/ 	.byte	0x00, 0xf5, 0x21, 0x00


	//----- nvinfo : EIATTR_KPARAM_INFO
	.align		4
.L_25:
        /*0068*/ 	.byte	0x04, 0x17
        /*006a*/ 	.short	(.L_27 - .L_26)
.L_26:
        /*006c*/ 	.word	0x00000000
        /*0070*/ 	.short	0x0002
        /*0072*/ 	.short	0x0010
        /*0074*/ 	.byte	0x00, 0xf5, 0x21, 0x00


	//----- nvinfo : EIATTR_KPARAM_INFO
	.align		4
.L_27:
        /*0078*/ 	.byte	0x04, 0x17
        /*007a*/ 	.short	(.L_29 - .L_28)
.L_28:
        /*007c*/ 	.word	0x00000000
        /*0080*/ 	.short	0x0001
        /*0082*/ 	.short	0x0008
        /*0084*/ 	.byte	0x00, 0xf5, 0x21, 0x00


	//----- nvinfo : EIATTR_KPARAM_INFO
	.align		4
.L_29:
        /*0088*/ 	.byte	0x04, 0x17
        /*008a*/ 	.short	(.L_31 - .L_30)
.L_30:
        /*008c*/ 	.word	0x00000000
        /*0090*/ 	.short	0x0000
        /*0092*/ 	.short	0x0000
        /*0094*/ 	.byte	0x00, 0xf5, 0x21, 0x00


	//----- nvinfo : EIATTR_SPARSE_MMA_MASK
	.align		4
.L_31:
        /*0098*/ 	.byte	0x03, 0x50
        /*009a*/ 	.short	0x0000


	//----- nvinfo : EIATTR_MAXREG_COUNT
	.align		4
        /*009c*/ 	.byte	0x03, 0x1b
        /*009e*/ 	.short	0x00ff


	//----- nvinfo : EIATTR_MERCURY_ISA_VERSION
	.align		4
        /*00a0*/ 	.byte	0x03, 0x5f
        /*00a2*/ 	.short	0x0101


	//----- nvinfo : EIATTR_VRC_CTA_INIT_COUNT
	.align		4
        /*00a4*/ 	.byte	0x02, 0x4a
	.zero		1
	.zero		1


	//----- nvinfo : EIATTR_EXIT_INSTR_OFFSETS
	.align		4
        /*00a8*/ 	.byte	0x04, 0x1c
        /*00aa*/ 	.short	(.L_33 - .L_32)


	//   ....[0]....
.L_32:
        /*00ac*/ 	.word	0x00000080


	//   ....[1]....
        /*00b0*/ 	.word	0x000008b0


	//   ....[2]....
        /*00b4*/ 	.word	0x000012c0


	//   ....[3]....
        /*00b8*/ 	.word	0x00001ca0


	//----- nvinfo : EIATTR_INDIRECT_BRANCH_TARGETS
	.align		4
.L_33:
        /*00bc*/ 	.byte	0x04, 0x34
        /*00be*/ 	.short	(.L_35 - .L_34)


	//   ....[0]....
.L_34:
        /*00c0*/ 	.word	.L_x_22@srel
        /*00c4*/ 	.short	0x0
        /*00c6*/ 	.short	0x0
        /*00c8*/ 	.word	0x3
        /*00cc*/ 	.word	.L_x_23@srel
        /*00d0*/ 	.word	.L_x_24@srel
        /*00d4*/ 	.word	.L_x_25@srel


	//   ....[1]....
        /*00d8*/ 	.word	.L_x_26@srel
        /*00dc*/ 	.short	0x0
        /*00de*/ 	.short	0x0
        /*00e0*/ 	.word	0x3
        /*00e4*/ 	.word	.L_x_27@srel
        /*00e8*/ 	.word	.L_x_28@srel
        /*00ec*/ 	.word	.L_x_13@srel


	//   ....[2]....
        /*00f0*/ 	.word	.L_x_30@srel
        /*00f4*/ 	.short	0x0
        /*00f6*/ 	.short	0x0
        /*00f8*/ 	.word	0x3
        /*00fc*/ 	.word	.L_x_31@srel
        /*0100*/ 	.word	.L_x_32@srel
        /*0104*/ 	.word	.L_x_33@srel


	//----- nvinfo : EIATTR_CRS_STACK_SIZE
	.align		4
.L_35:
        /*0108*/ 	.byte	0x04, 0x1e
        /*010a*/ 	.short	(.L_37 - .L_36)
.L_36:
        /*010c*/ 	.word	0x00000000


	//----- nvinfo : EIATTR_CBANK_PARAM_SIZE
	.align		4
.L_37:
        /*0110*/ 	.byte	0x03, 0x19
        /*0112*/ 	.short	0x0040


	//----- nvinfo : EIATTR_PARAM_CBANK
	.align		4
        /*0114*/ 	.byte	0x04, 0x0a
        /*0116*/ 	.short	(.L_39 - .L_38)
	.align		4
.L_38:
        /*0118*/ 	.word	index@(.nv.constant0.pivot_many_series_one_param_time_major_f32)
        /*011c*/ 	.short	0x0380
        /*011e*/ 	.short	0x0040


	//----- nvinfo : EIATTR_SW_WAR
	.align		4
.L_39:
        /*0120*/ 	.byte	0x04, 0x36
        /*0122*/ 	.short	(.L_41 - .L_40)
.L_40:
        /*0124*/ 	.word	0x00000008
.L_41:


//--------------------- .nv.info.pivot_batch_f32  --------------------------
	.section	.nv.info.pivot_batch_f32,"",@"SHT_CUDA_INFO"
	.sectionflags	@""
	.align	4


	//----- nvinfo : EIATTR_CUDA_API_VERSION
	.align		4
        /*0000*/ 	.byte	0x04, 0x37
        /*0002*/ 	.short	(.L_43 - .L_42)
.L_42:
        /*0004*/ 	.word	0x00000082


	//----- nvinfo : EIATTR_KPARAM_INFO
	.align		4
.L_43:
        /*0008*/ 	.byte	0x04, 0x17
        /*000a*/ 	.short	(.L_45 - .L_44)
.L_44:
        /*000c*/ 	.word	0x00000000
        /*0010*/ 	.short	0x0008
        /*0012*/ 	.short	0x0038
        /*0014*/ 	.byte	0x00, 0xf5, 0x21, 0x00


	//----- nvinfo : EIATTR_KPARAM_INFO
	.align		4
.L_45:
        /*0018*/ 	.byte	0x04, 0x17
        /*001a*/ 	.short	(.L_47 - .L_46)
.L_46:
        /*001c*/ 	.word	0x00000000
        /*0020*/ 	.short	0x0007
        /*0022*/ 	.short	0x0030
        /*0024*/ 	.byte	0x00, 0xf0, 0x11, 0x00


	//----- nvinfo : EIATTR_KPARAM_INFO
	.align		4
.L_47:
        /*0028*/ 	.byte	0x04, 0x17
        /*002a*/ 	.short	(.L_49 - .L_48)
.L_48:
        /*002c*/ 	.word	0x00000000
        /*0030*/ 	.short	0x0006
        /*0032*/ 	.short	0x002c
        /*0034*/ 	.byte	0x00, 0xf0, 0x11, 0x00


	//----- nvinfo : EIATTR_KPARAM_INFO
	.align		4
.L_49:
        /*0038*/ 	.byte	0x04, 0x17
        /*003a*/ 	.short	(.L_51 - .L_50)
.L_50:
        /*003c*/ 	.word	0x00000000
        /*0040*/ 	.short	0x0005
        /*0042*/ 	.short	0x0028
        /*0044*/ 	.byte	0x00, 0xf0, 0x11, 0x00


	//----- nvinfo : EIATTR_KPARAM_INFO
	.align		4
.L_51:
        /*0048*/ 	.byte	0x04, 0x17
        /*004a*/ 	.short	(.L_53 - .L_52)
.L_52:
        /*004c*/ 	.word	0x00000000
        /*0050*/ 	.short	0x0004
        /*0052*/ 	.short	0x0020
        /*0054*/ 	.byte	0x00, 0xf5, 0x21, 0x00


	//----- nvinfo : EIATTR_KPARAM_INFO
	.align		4
.L_53:
        /*0058*/ 	.byte	0x04, 0x17
        /*005a*/ 	.short	(.L_55 - .L_54)
.L_54:
        /*005c*/ 	.word	0x00000000
        /*0060*/ 	.short	0x0003
        /*0062*/ 	.short	0x0018
        /*0064*/ 	.byte	0x00, 0xf5, 0x21, 0x00


	//----- nvinfo : EIATTR_KPARAM_INFO
	.align		4
.L_55:
        /*0068*/ 	.byte	0x04, 0x17
        /*006a*/ 	.short	(.L_57 - .L_56)
.L_56:
        /*006c*/ 	.word	0x00000000
        /*0070*/ 	.short	0x0002
        /*0072*/ 	.short	0x0010
        /*0074*/ 	.byte	0x00, 0xf5, 0x21, 0x00


	//----- nvinfo : EIATTR_KPARAM_INFO
	.align		4
.L_57:
        /*0078*/ 	.byte	0x04, 0x17
        /*007a*/ 	.short	(.L_59 - .L_58)
.L_58:
        /*007c*/ 	.word	0x00000000
        /*0080*/ 	.short	0x0001
        /*0082*/ 	.short	0x0008
        /*0084*/ 	.byte	0x00, 0xf5, 0x21, 0x00


	//----- nvinfo : EIATTR_KPARAM_INFO
	.align		4
.L_59:
        /*0088*/ 	.byte	0x04, 0x17
        /*008a*/ 	.short	(.L_61 - .L_60)
.L_60:
        /*008c*/ 	.word	0x00000000
        /*0090*/ 	.short	0x0000
        /*0092*/ 	.short	0x0000
        /*0094*/ 	.byte	0x00, 0xf5, 0x21, 0x00


	//----- nvinfo : EIATTR_SPARSE_MMA_MASK
	.align		4
.L_61:
        /*0098*/ 	.byte	0x03, 0x50
        /*009a*/ 	.short	0x0000


	//----- nvinfo : EIATTR_MAXREG_COUNT
	.align		4
        /*009c*/ 	.byte	0x03, 0x1b
        /*009e*/ 	.short	0x00ff


	//----- nvinfo : EIATTR_MERCURY_ISA_VERSION
	.align		4
        /*00a0*/ 	.byte	0x03, 0x5f
        /*00a2*/ 	.short	0x0101


	//----- nvinfo : EIATTR_VRC_CTA_INIT_COUNT
	.align		4
        /*00a4*/ 	.byte	0x02, 0x4a
	.zero		1
	.zero		1


	//----- nvinfo : EIATTR_EXIT_INSTR_OFFSETS
	.align		4
        /*00a8*/ 	.byte	0x04, 0x1c
        /*00aa*/ 	.short	(.L_63 - .L_62)


	//   ....[0]....
.L_62:
        /*00ac*/ 	.word	0x000000a0


	//   ....[1]....
        /*00b0*/ 	.word	0x00000940


	//----- nvinfo : EIATTR_INDIRECT_BRANCH_TARGETS
	.align		4
.L_63:
        /*00b4*/ 	.byte	0x04, 0x34
        /*00b6*/ 	.short	(.L_65 - .L_64)


	//   ....[0]....
.L_64:
        /*00b8*/ 	.word	.L_x_34@srel
        /*00bc*/ 	.short	0x0
        /*00be*/ 	.short	0x0
        /*00c0*/ 	.word	0x3
        /*00c4*/ 	.word	.L_x_35@srel
        /*00c8*/ 	.word	.L_x_36@srel
        /*00cc*/ 	.word	.L_x_18@srel


	//   ....[1]....
        /*00d0*/ 	.word	.L_x_38@srel
        /*00d4*/ 	.short	0x0
        /*00d6*/ 	.short	0x0
        /*00d8*/ 	.word	0x4
        /*00dc*/ 	.word	.L_x_39@srel
        /*00e0*/ 	.word	.L_x_40@srel
        /*00e4*/ 	.word	.L_x_41@srel
        /*00e8*/ 	.word	.L_x_18@srel


	//----- nvinfo : EIATTR_CRS_STACK_SIZE
	.align		4
.L_65:
        /*00ec*/ 	.byte	0x04, 0x1e
        /*00ee*/ 	.short	(.L_67 - .L_66)
.L_66:
        /*00f0*/ 	.word	0x00000000


	//----- nvinfo : EIATTR_CBANK_PARAM_SIZE
	.align		4
.L_67:
        /*00f4*/ 	.byte	0x03, 0x19
        /*00f6*/ 	.short	0x0040


	//----- nvinfo : EIATTR_PARAM_CBANK
	.align		4
        /*00f8*/ 	.byte	0x04, 0x0a
        /*00fa*/ 	.short	(.L_69 - .L_68)
	.align		4
.L_68:
        /*00fc*/ 	.word	index@(.nv.constant0.pivot_batch_f32)
        /*0100*/ 	.short	0x0380
        /*0102*/ 	.short	0x0040


	//----- nvinfo : EIATTR_SW_WAR
	.align		4
.L_69:
        /*0104*/ 	.byte	0x04, 0x36
        /*0106*/ 	.short	(.L_71 - .L_70)
.L_70:
        /*0108*/ 	.word	0x00000008
.L_71:


//--------------------- .nv.callgraph             --------------------------
	.section	.nv.callgraph,"",@"SHT_CUDA_CALLGRAPH"
	.align	4
	.sectionentsize	8
	.align		4
        /*0000*/ 	.word	0x00000000
	.align		4
        /*0004*/ 	.word	0xffffffff
	.align		4
        /*0008*/ 	.word	0x00000000
	.align		4
        /*000c*/ 	.word	0xfffffffe
	.align		4
        /*0010*/ 	.word	0x00000000
	.align		4
        /*0014*/ 	.word	0xfffffffd
	.align		4
        /*0018*/ 	.word	0x00000000
	.align		4
        /*001c*/ 	.word	0xfffffffc


//--------------------- .nv.constant2.pivot_many_series_one_param_time_major_f32 --------------------------
	.section	.nv.constant2.pivot_many_series_one_param_time_major_f32,"a",@progbits
	.sectionflags	@""
	.align	4
.nv.constant2.pivot_many_series_one_param_time_major_f32:
        /*0000*/ 	.byte	0xd0, 0x16, 0x00, 0x00, 0x30, 0x16, 0x00, 0x00, 0xa0, 0x1a, 0x00, 0x00, 0xc0, 0x19, 0x00, 0x00
        /*0010*/ 	.byte	0x00, 0x19, 0x00, 0x00, 0xc0, 0x17, 0x00, 0x00, 0xe0, 0x0f, 0x00, 0x00, 0x20, 0x0f, 0x00, 0x00
        /*0020*/ 	.byte	0xe0, 0x0d, 0x00, 0x00


//--------------------- .nv.constant2.pivot_batch_f32 --------------------------
	.section	.nv.constant2.pivot_batch_f32,"a",@progbits
	.sectionflags	@""
	.align	4
.nv.constant2.pivot_batch_f32:
        /*0000*/ 	.byte	0x40, 0x04, 0x00, 0x00, 0xa0, 0x03, 0x00, 0x00, 0xf0, 0x07, 0x00, 0x00, 0x50, 0x06, 0x00, 0x00
        /*0010*/ 	.byte	0x40, 0x07, 0x00, 0x00, 0x30, 0x05, 0x00, 0x00, 0xf0, 0x07, 0x00, 0x00


//--------------------- .text.pivot_many_series_one_param_time_major_f32 --------------------------
	.section	.text.pivot_many_series_one_param_time_major_f32,"ax",@progbits
	.align	128
        .global         pivot_many_series_one_param_time_major_f32
        .type           pivot_many_series_one_param_time_major_f32,@function
        .size           pivot_many_series_one_param_time_major_f32,(.L_x_43 - pivot_many_series_one_param_time_major_f32)
        .other          pivot_many_series_one_param_time_major_f32,@"STO_CUDA_ENTRY STV_DEFAULT"
pivot_many_series_one_param_time_major_f32:
.text.pivot_many_series_one_param_time_major_f32:
[----:B------:R-:W-:Y:S01]  /*0000*/  LDC R1, c[0x0][0x37c] ;  /* 0x0000df00ff017b82 */ /* 0x000fe20000000800 */
[----:B------:R-:W0:Y:S07]  /*0010*/  S2R R17, SR_TID.X ;  /* 0x0000000000117919 */ /* 0x000e2e0000002100 */
[----:B------:R-:W1:Y:S01]  /*0020*/  S2UR UR4, SR_CTAID.X ;  /* 0x00000000000479c3 */ /* 0x000e620000002500 */
[----:B------:R-:W1:Y:S07]  /*0030*/  LDCU UR5, c[0x0][0x360] ;  /* 0x00006c00ff0577ac */ /* 0x000e6e0008000800 */
[----:B------:R-:W2:Y:S01]  /*0040*/  LDC R0, c[0x0][0x3a8] ;  /* 0x0000ea00ff007b82 */ /* 0x000ea20000000800 */
[----:B-1----:R-:W-:-:S06]  /*0050*/  UIMAD UR4, UR4, UR5, URZ ;  /* 0x00000005040472a4 */ /* 0x002fcc000f8e02ff */
[----:B0-----:R-:W-:-:S04]  /*0060*/  IADD3 R3, PT, PT, R17, UR4, RZ ;  /* 0x0000000411037c10 */ /* 0x001fc8000fffe0ff */
[----:B--2---:R-:W-:-:S13]  /*0070*/  ISETP.GE.AND P0, PT, R3, R0, PT ;  /* 0x000000000300720c */ /* 0x004fda0003f06270 */
[----:B------:R-:W-:Y:S05]  /*0080*/  @P0 EXIT ;  /* 0x000000000000094d */ /* 0x000fea0003800000 */
[----:B------:R-:W0:Y:S01]  /*0090*/  LDC.64 R6, c[0x0][0x3a0] ;  /* 0x0000e800ff067b82 */ /* 0x000e220000000a00 */
[----:B------:R-:W1:Y:S07]  /*00a0*/  LDCU.64 UR6, c[0x0][0x358] ;  /* 0x00006b00ff0677ac */ /* 0x000e6e0008000a00 */
[----:B------:R-:W2:Y:S01]  /*00b0*/  LDC R5, c[0x0][0x3ac] ;  /* 0x0000eb00ff057b82 */ /* 0x000ea20000000800 */
[----:B0-----:R-:W-:-:S05]  /*00c0*/  IMAD.WIDE R6, R3, 0x4, R6 ;  /* 0x0000000403067825 */ /* 0x001fca00078e0206 */
[----:B-1----:R-:W2:Y:S01]  /*00d0*/  LDG.E.CONSTANT R2, desc[UR6][R6.64] ;  /* 0x0000000606027981 */ /* 0x002ea2000c1e9900 */
[----:B------:R-:W-:Y:S01]  /*00e0*/  BSSY.RECONVERGENT B0, `(.L_x_0) ;  /* 0x000007b000007945 */ /* 0x000fe20003800200 */
[----:B------:R-:W-:Y:S01]  /*00f0*/  HFMA2 R8, -RZ, RZ, 0, 0 ;  /* 0x00000000ff087431 */ /* 0x000fe200000001ff */
[----:B--2---:R-:W-:-:S04]  /*0100*/  VIMNMX R2, PT, PT, R2, R5, PT ;  /* 0x0000000502027248 */ /* 0x004fc80003fe0100 */
[----:B------:R-:W-:-:S13]  /*0110*/  ISETP.GE.AND P0, PT, R2, 0x1, PT ;  /* 0x000000010200780c */ /* 0x000fda0003f06270 */
[----:B------:R-:W-:Y:S05]  /*0120*/  @!P0 BRA `(.L_x_1) ;  /* 0x0000000400d88947 */ /* 0x000fea0003800000 */
[----:B------:R-:W-:Y:S01]  /*0130*/  ISETP.NE.AND P0, PT, R2, 0x1, PT ;  /* 0x000000010200780c */ /* 0x000fe20003f05270 */
[----:B------:R-:W-:Y:S01]  /*0140*/  BSSY.RECONVERGENT B1, `(.L_x_2) ;  /* 0x000004b000017945 */ /* 0x000fe20003800200 */
[----:B------:R-:W-:-:S11]  /*0150*/  MOV R8, RZ ;  /* 0x000000ff00087202 */ /* 0x000fd60000000f00 */
[----:B------:R-:W-:Y:S05]  /*0160*/  @!P0 BRA `(.L_x_3) ;  /* 0x0000000400208947 */ /* 0x000fea0003800000 */
[----:B------:R-:W-:Y:S01]  /*0170*/  IMAD R4, R0, R5, RZ ;  /* 0x0000000500047224 */ /* 0x000fe200078e02ff */
[----:B------:R-:W-:Y:S01]  /*0180*/  LOP3.LUT R10, R2, 0x7ffffffe, RZ, 0xc0, !PT ;  /* 0x7ffffffe020a7812 */ /* 0x000fe200078ec0ff */
[----:B------:R-:W-:Y:S01]  /*0190*/  BSSY.RECONVERGENT B2, `(.L_x_4) ;  /* 0x0000044000027945 */ /* 0x000fe20003800200 */
[----:B------:R-:W-:Y:S01]  /*01a0*/  MOV R9, R3 ;  /* 0x0000000300097202 */ /* 0x000fe20000000f00 */
[C-C-:B------:R-:W-:Y:S01]  /*01b0*/  IMAD R6, R4.reuse, 0x6, R17.reuse ;  /* 0x0000000604067824 */ /* 0x140fe200078e0211 */
[CC--:B------:R-:W-:Y:S01]  /*01c0*/  LEA R11, R4.reuse, R17.reuse, 0x1 ;  /* 0x00000011040b7211 */ /* 0x0c0fe200078e08ff */
[C-C-:B------:R-:W-:Y:S01]  /*01d0*/  IMAD R8, R4.reuse, 0x7, R17.reuse ;  /* 0x0000000704087824 */ /* 0x140fe200078e0211 */
[CC--:B------:R-:W-:Y:S01]  /*01e0*/  LEA R15, R4.reuse, R17.reuse, 0x2 ;  /* 0x00000011040f7211 */ /* 0x0c0fe200078e10ff */
[C-C-:B------:R-:W-:Y:S01]  /*01f0*/  IMAD R13, R4.reuse, 0x3, R17.reuse ;  /* 0x00000003040d7824 */ /* 0x140fe200078e0211 */
[C---:B------:R-:W-:Y:S01]  /*0200*/  LEA R12, R4.reuse, R17, 0x3 ;  /* 0x00000011040c7211 */ /* 0x040fe200078e18ff */
[----:B------:R-:W-:Y:S01]  /*0210*/  IMAD R37, R4, 0x5, R17 ;  /* 0x0000000504257824 */ /* 0x000fe200078e0211 */
[----:B------:R-:W-:-:S02]  /*0220*/  IADD3 R7, PT, PT, R3, R4, RZ ;  /* 0x0000000403077210 */ /* 0x000fc40007ffe0ff */
[----:B------:R-:W-:Y:S02]  /*0230*/  IADD3 R4, PT, PT, R6, UR4, RZ ;  /* 0x0000000406047c10 */ /* 0x000fe4000fffe0ff */
[----:B------:R-:W-:Y:S02]  /*0240*/  IADD3 R6, PT, PT, R8, UR4, RZ ;  /* 0x0000000408067c10 */ /* 0x000fe4000fffe0ff */
[----:B------:R-:W-:Y:S02]  /*0250*/  IADD3 R10, PT, PT, -R10, RZ, RZ ;  /* 0x000000ff0a0a7210 */ /* 0x000fe40007ffe1ff */
[----:B------:R-:W-:Y:S02]  /*0260*/  IADD3 R11, PT, PT, R11, UR4, RZ ;  /* 0x000000040b0b7c10 */ /* 0x000fe4000fffe0ff */
[----:B------:R-:W-:Y:S02]  /*0270*/  IADD3 R13, PT, PT, R13, UR4, RZ ;  /* 0x000000040d0d7c10 */ /* 0x000fe4000fffe0ff */
[----:B------:R-:W-:-:S02]  /*0280*/  IADD3 R15, PT, PT, R15, UR4, RZ ;  /* 0x000000040f0f7c10 */ /* 0x000fc4000fffe0ff */
[----:B------:R-:W-:Y:S02]  /*0290*/  IADD3 R37, PT, PT, R37, UR4, RZ ;  /* 0x0000000425257c10 */ /* 0x000fe4000fffe0ff */
[----:B------:R-:W-:-:S07]  /*02a0*/  IADD3 R8, PT, PT, R12, UR4, RZ ;  /* 0x000000040c087c10 */ /* 0x000fce000fffe0ff */
.L_x_5:
[----:B0-----:R-:W0:Y:S01]  /*02b0*/  LDC.64 R32, c[0x0][0x3b8] ;  /* 0x0000ee00ff207b82 */ /* 0x001e220000000a00 */
[----:B------:R-:W-:Y:S02]  /*02c0*/  MOV R12, 0x7fffffff ;  /* 0x7fffffff000c7802 */ /* 0x000fe40000000f00 */
[----:B------:R-:W-:-:S04]  /*02d0*/  IADD3 R10, PT, PT, R10, 0x2, RZ ;  /* 0x000000020a0a7810 */ /* 0x000fc80007ffe0ff */
[----:B------:R-:W-:Y:S01]  /*02e0*/  ISETP.NE.AND P0, PT, R10, RZ, PT ;  /* 0x000000ff0a00720c */ /* 0x000fe20003f05270 */
[----:B0-----:R-:W-:Y:S01]  /*02f0*/  IMAD.WIDE R16, R9, 0x4, R32 ;  /* 0x0000000409107825 */ /* 0x001fe200078e0220 */
[----:B------:R-:W-:-:S03]  /*0300*/  LEA R9, R0, R9, 0x1 ;  /* 0x0000000900097211 */ /* 0x000fc600078e08ff */
[--C-:B------:R-:W-:Y:S01]  /*0310*/  IMAD.WIDE R18, R7, 0x4, R32.reuse ;  /* 0x0000000407127825 */ /* 0x100fe200078e0220 */
[----:B------:R0:W-:Y:S01]  /*0320*/  STG.E desc[UR6][R16.64], R12 ;  /* 0x0000000c10007986 */ /* 0x0001e2000c101906 */
[C---:B------:R-:W-:Y:S02]  /*0330*/  LEA R7, R0.reuse, R7, 0x1 ;  /* 0x0000000700077211 */ /* 0x040fe400078e08ff */
[--C-:B------:R-:W-:Y:S01]  /*0340*/  IMAD.WIDE R20, R11, 0x4, R32.reuse ;  /* 0x000000040b147825 */ /* 0x100fe200078e0220 */
[----:B------:R-:W-:Y:S01]  /*0350*/  STG.E desc[UR6][R18.64], R12 ;  /* 0x0000000c12007986 */ /* 0x000fe2000c101906 */
[C---:B------:R-:W-:Y:S02]  /*0360*/  LEA R11, R0.reuse, R11, 0x1 ;  /* 0x0000000b000b7211 */ /* 0x040fe400078e08ff */
[----:B------:R-:W-:Y:S01]  /*0370*/  IMAD.WIDE R22, R13, 0x4, R32 ;  /* 0x000000040d167825 */ /* 0x000fe200078e0220 */
[----:B------:R1:W-:Y:S01]  /*0380*/  STG.E desc[UR6][R20.64], R12 ;  /* 0x0000000c14007986 */ /* 0x0003e2000c101906 */
[----:B------:R-:W-:-:S02]  /*0390*/  LEA R13, R0, R13, 0x1 ;  /* 0x0000000d000d7211 */ /* 0x000fc400078e08ff */
[--C-:B------:R-:W-:Y:S01]  /*03a0*/  IMAD.WIDE R24, R15, 0x4, R32.reuse ;  /* 0x000000040f187825 */ /* 0x100fe200078e0220 */
[----:B------:R2:W-:Y:S01]  /*03b0*/  STG.E desc[UR6][R22.64], R12 ;  /* 0x0000000c16007986 */ /* 0x0005e2000c101906 */
[C---:B------:R-:W-:Y:S02]  /*03c0*/  LEA R15, R0.reuse, R15, 0x1 ;  /* 0x0000000f000f7211 */ /* 0x040fe400078e08ff */
[--C-:B------:R-:W-:Y:S01]  /*03d0*/  IMAD.WIDE R26, R37, 0x4, R32.reuse ;  /* 0x00000004251a7825 */ /* 0x100fe200078e0220 */
[----:B------:R-:W-:Y:S01]  /*03e0*/  STG.E desc[UR6][R24.64], R12 ;  /* 0x0000000c18007986 */ /* 0x000fe2000c101906 */
[----:B------:R-:W-:Y:S02]  /*03f0*/  LEA R37, R0, R37, 0x1 ;  /* 0x0000002500257211 */ /* 0x000fe400078e08ff */
[----:B------:R-:W-:Y:S01]  /*0400*/  IMAD.WIDE R28, R4, 0x4, R32 ;  /* 0x00000004041c7825 */ /* 0x000fe200078e0220 */
[----:B------:R3:W-:Y:S01]  /*0410*/  STG.E desc[UR6][R26.64], R12 ;  /* 0x0000000c1a007986 */ /* 0x0007e2000c101906 */
[----:B------:R-:W-:-:S02]  /*0420*/  LEA R4, R0, R4, 0x1 ;  /* 0x0000000400047211 */ /* 0x000fc400078e08ff */
[--C-:B------:R-:W-:Y:S01]  /*0430*/  IMAD.WIDE R30, R6, 0x4, R32.reuse ;  /* 0x00000004061e7825 */ /* 0x100fe200078e0220 */
[----:B------:R4:W-:Y:S01]  /*0440*/  STG.E desc[UR6][R28.64], R12 ;  /* 0x0000000c1c007986 */ /* 0x0009e2000c101906 */
[----:B------:R-:W-:Y:S02]  /*0450*/  LEA R6, R0, R6, 0x1 ;  /* 0x0000000600067211 */ /* 0x000fe400078e08ff */
[----:B------:R-:W-:Y:S01]  /*0460*/  IMAD.WIDE R32, R8, 0x4, R32 ;  /* 0x0000000408207825 */ /* 0x000fe200078e0220 */
[----:B------:R5:W-:Y:S01]  /*0470*/  STG.E desc[UR6][R30.64], R12 ;  /* 0x0000000c1e007986 */ /* 0x000be2000c101906 */
[C---:B------:R-:W-:Y:S02]  /*0480*/  LEA R8, R0.reuse, R8, 0x1 ;  /* 0x0000000800087211 */ /* 0x040fe400078e08ff */
[C---:B------:R-:W-:Y:S01]  /*0490*/  IMAD.WIDE R34, R0.reuse, 0x4, R16 ;  /* 0x0000000400227825 */ /* 0x040fe200078e0210 */
[----:B------:R5:W-:Y:S03]  /*04a0*/  STG.E desc[UR6][R32.64], R12 ;  /* 0x0000000c20007986 */ /* 0x000be6000c101906 */
[C---:B0-----:R-:W-:Y:S01]  /*04b0*/  IMAD.WIDE R16, R0.reuse, 0x4, R18 ;  /* 0x0000000400107825 */ /* 0x041fe200078e0212 */
[----:B------:R0:W-:Y:S03]  /*04c0*/  STG.E desc[UR6][R34.64], R12 ;  /* 0x0000000c22007986 */ /* 0x0001e6000c101906 */
[C---:B-1----:R-:W-:Y:S01]  /*04d0*/  IMAD.WIDE R20, R0.reuse, 0x4, R20 ;  /* 0x0000000400147825 */ /* 0x042fe200078e0214 */
[----:B------:R0:W-:Y:S03]  /*04e0*/  STG.E desc[UR6][R16.64], R12 ;  /* 0x0000000c10007986 */ /* 0x0001e6000c101906 */
[C---:B------:R-:W-:Y:S01]  /*04f0*/  IMAD.WIDE R18, R0.reuse, 0x4, R22 ;  /* 0x0000000400127825 */ /* 0x040fe200078e0216 */
[----:B------:R0:W-:Y:S03]  /*0500*/  STG.E desc[UR6][R20.64], R12 ;  /* 0x0000000c14007986 */ /* 0x0001e6000c101906 */
[C---:B--2---:R-:W-:Y:S01]  /*0510*/  IMAD.WIDE R22, R0.reuse, 0x4, R24 ;  /* 0x0000000400167825 */ /* 0x044fe200078e0218 */
[----:B------:R0:W-:Y:S03]  /*0520*/  STG.E desc[UR6][R18.64], R12 ;  /* 0x0000000c12007986 */ /* 0x0001e6000c101906 */
[C---:B---3--:R-:W-:Y:S01]  /*0530*/  IMAD.WIDE R26, R0.reuse, 0x4, R26 ;  /* 0x00000004001a7825 */ /* 0x048fe200078e021a */
[----:B------:R0:W-:Y:S03]  /*0540*/  STG.E desc[UR6][R22.64], R12 ;  /* 0x0000000c16007986 */ /* 0x0001e6000c101906 */
[C---:B----4-:R-:W-:Y:S01]  /*0550*/  IMAD.WIDE R28, R0.reuse, 0x4, R28 ;  /* 0x00000004001c7825 */ /* 0x050fe200078e021c */
[----:B------:R0:W-:Y:S03]  /*0560*/  STG.E desc[UR6][R26.64], R12 ;  /* 0x0000000c1a007986 */ /* 0x0001e6000c101906 */
[C---:B-----5:R-:W-:Y:S01]  /*0570*/  IMAD.WIDE R30, R0.reuse, 0x4, R30 ;  /* 0x00000004001e7825 */ /* 0x060fe200078e021e */
[----:B------:R0:W-:Y:S03]  /*0580*/  STG.E desc[UR6][R28.64], R12 ;  /* 0x0000000c1c007986 */ /* 0x0001e6000c101906 */
[----:B------:R-:W-:Y:S01]  /*0590*/  IMAD.WIDE R32, R0, 0x4, R32 ;  /* 0x0000000400207825 */ /* 0x000fe200078e0220 */
[----:B------:R0:W-:Y:S04]  /*05a0*/  STG.E desc[UR6][R30.64], R12 ;  /* 0x0000000c1e007986 */ /* 0x0001e8000c101906 */
[----:B------:R0:W-:Y:S01]  /*05b0*/  STG.E desc[UR6][R32.64], R12 ;  /* 0x0000000c20007986 */ /* 0x0001e2000c101906 */
[----:B------:R-:W-:Y:S05]  /*05c0*/  @P0 BRA `(.L_x_5) ;  /* 0xfffffffc00380947 */ /* 0x000fea000383ffff */
[----:B------:R-:W-:Y:S05]  /*05d0*/  BSYNC.RECONVERGENT B2 ;  /* 0x0000000000027941 */ /* 0x000fea0003800200 */
.L_x_4:
[----:B------:R-:W-:-:S07]  /*05e0*/  LOP3.LUT R8, R2, 0x7ffffffe, RZ, 0xc0, !PT ;  /* 0x7ffffffe02087812 */ /* 0x000fce00078ec0ff */
.L_x_3:
[----:B------:R-:W-:Y:S05]  /*05f0*/  BSYNC.RECONVERGENT B1 ;  /* 0x0000000000017941 */ /* 0x000fea0003800200 */
.L_x_2:
[----:B------:R-:W-:-:S04]  /*0600*/  LOP3.LUT R2, R2, 0x1, RZ, 0xc0, !PT ;  /* 0x0000000102027812 */ /* 0x000fc800078ec0ff */
[----:B------:R-:W-:-:S13]  /*0610*/  ISETP.NE.U32.AND P0, PT, R2, 0x1, PT ;  /* 0x000000010200780c */ /* 0x000fda0003f05070 */
[----:B------:R-:W-:Y:S05]  /*0620*/  @P0 BRA `(.L_x_1) ;  /* 0x0000000000980947 */ /* 0x000fea0003800000 */
[CC--:B------:R-:W-:Y:S01]  /*0630*/  IADD3 R4, PT, PT, R8.reuse, R5.reuse, RZ ;  /* 0x0000000508047210 */ /* 0x0c0fe20007ffe0ff */
[----:B------:R-:W1:Y:S01]  /*0640*/  LDC.64 R6, c[0x0][0x3b8] ;  /* 0x0000ee00ff067b82 */ /* 0x000e620000000a00 */
[-CC-:B------:R-:W-:Y:S01]  /*0650*/  IMAD R11, R8, R0.reuse, R3.reuse ;  /* 0x00000000080b7224 */ /* 0x180fe200078e0203 */
[----:B------:R-:W-:Y:S02]  /*0660*/  MOV R2, 0x7fffffff ;  /* 0x7fffffff00027802 */ /* 0x000fe40000000f00 */
[CC--:B0-----:R-:W-:Y:S01]  /*0670*/  IADD3 R12, PT, PT, R4.reuse, R5.reuse, RZ ;  /* 0x00000005040c7210 */ /* 0x0c1fe20007ffe0ff */
[-CC-:B------:R-:W-:Y:S01]  /*0680*/  IMAD R13, R4, R0.reuse, R3.reuse ;  /* 0x00000000040d7224 */ /* 0x180fe200078e0203 */
[----:B------:R-:W-:Y:S02]  /*0690*/  IADD3 R8, PT, PT, R8, 0x1, RZ ;  /* 0x0000000108087810 */ /* 0x000fe40007ffe0ff */
[C---:B------:R-:W-:Y:S01]  /*06a0*/  IADD3 R14, PT, PT, R12.reuse, R5, RZ ;  /* 0x000000050c0e7210 */ /* 0x040fe20007ffe0ff */
[----:B------:R-:W-:-:S03]  /*06b0*/  IMAD R15, R12, R0, R3 ;  /* 0x000000000c0f7224 */ /* 0x000fc600078e0203 */
[C---:B------:R-:W-:Y:S01]  /*06c0*/  IADD3 R18, PT, PT, R14.reuse, R5, RZ ;  /* 0x000000050e127210 */ /* 0x040fe20007ffe0ff */
[----:B------:R-:W-:-:S03]  /*06d0*/  IMAD R17, R14, R0, R3 ;  /* 0x000000000e117224 */ /* 0x000fc600078e0203 */
[C---:B------:R-:W-:Y:S01]  /*06e0*/  IADD3 R4, PT, PT, R18.reuse, R5, RZ ;  /* 0x0000000512047210 */ /* 0x040fe20007ffe0ff */
[----:B------:R-:W-:-:S03]  /*06f0*/  IMAD R19, R18, R0, R3 ;  /* 0x0000000012137224 */ /* 0x000fc600078e0203 */
[C---:B------:R-:W-:Y:S01]  /*0700*/  IADD3 R20, PT, PT, R4.reuse, R5, RZ ;  /* 0x0000000504147210 */ /* 0x040fe20007ffe0ff */
[----:B------:R-:W-:-:S03]  /*0710*/  IMAD R9, R4, R0, R3 ;  /* 0x0000000004097224 */ /* 0x000fc600078e0203 */
[----:B------:R-:W-:Y:S01]  /*0720*/  IADD3 R22, PT, PT, R20, R5, RZ ;  /* 0x0000000514167210 */ /* 0x000fe20007ffe0ff */
[----:B-1----:R-:W-:-:S03]  /*0730*/  IMAD.WIDE R10, R11, 0x4, R6 ;  /* 0x000000040b0a7825 */ /* 0x002fc600078e0206 */
[----:B------:R-:W-:Y:S01]  /*0740*/  IADD3 R24, PT, PT, R22, R5, RZ ;  /* 0x0000000516187210 */ /* 0x000fe20007ffe0ff */
[--C-:B------:R-:W-:Y:S01]  /*0750*/  IMAD.WIDE R12, R13, 0x4, R6.reuse ;  /* 0x000000040d0c7825 */ /* 0x100fe200078e0206 */
[----:B------:R0:W-:Y:S03]  /*0760*/  STG.E desc[UR6][R10.64], R2 ;  /* 0x000000020a007986 */ /* 0x0001e6000c101906 */
[----:B------:R-:W-:Y:S01]  /*0770*/  IMAD.WIDE R14, R15, 0x4, R6 ;  /* 0x000000040f0e7825 */ /* 0x000fe200078e0206 */
[----:B------:R1:W-:Y:S03]  /*0780*/  STG.E desc[UR6][R12.64], R2 ;  /* 0x000000020c007986 */ /* 0x0003e6000c101906 */
[----:B------:R-:W-:Y:S01]  /*0790*/  IMAD R21, R20, R0, R3 ;  /* 0x0000000014157224 */ /* 0x000fe200078e0203 */
[----:B------:R2:W-:Y:S01]  /*07a0*/  STG.E desc[UR6][R14.64], R2 ;  /* 0x000000020e007986 */ /* 0x0005e2000c101906 */
[----:B------:R-:W-:-:S04]  /*07b0*/  IMAD.WIDE R16, R17, 0x4, R6 ;  /* 0x0000000411107825 */ /* 0x000fc800078e0206 */
[----:B------:R-:W-:Y:S01]  /*07c0*/  IMAD R23, R22, R0, R3 ;  /* 0x0000000016177224 */ /* 0x000fe200078e0203 */
[----:B------:R3:W-:Y:S01]  /*07d0*/  STG.E desc[UR6][R16.64], R2 ;  /* 0x0000000210007986 */ /* 0x0007e2000c101906 */
[----:B------:R-:W-:-:S04]  /*07e0*/  IMAD.WIDE R18, R19, 0x4, R6 ;  /* 0x0000000413127825 */ /* 0x000fc800078e0206 */
[----:B------:R-:W-:Y:S01]  /*07f0*/  IMAD R25, R24, R0, R3 ;  /* 0x0000000018197224 */ /* 0x000fe200078e0203 */
[----:B------:R3:W-:Y:S01]  /*0800*/  STG.E desc[UR6][R18.64], R2 ;  /* 0x0000000212007986 */ /* 0x0007e2000c101906 */
[----:B0-----:R-:W-:-:S04]  /*0810*/  IMAD.WIDE R10, R9, 0x4, R6 ;  /* 0x00000004090a7825 */ /* 0x001fc800078e0206 */
[--C-:B-1----:R-:W-:Y:S01]  /*0820*/  IMAD.WIDE R12, R21, 0x4, R6.reuse ;  /* 0x00000004150c7825 */ /* 0x102fe200078e0206 */
[----:B------:R3:W-:Y:S03]  /*0830*/  STG.E desc[UR6][R10.64], R2 ;  /* 0x000000020a007986 */ /* 0x0007e6000c101906 */
[--C-:B--2---:R-:W-:Y:S01]  /*0840*/  IMAD.WIDE R14, R23, 0x4, R6.reuse ;  /* 0x00000004170e7825 */ /* 0x104fe200078e0206 */
[----:B------:R3:W-:Y:S03]  /*0850*/  STG.E desc[UR6][R12.64], R2 ;  /* 0x000000020c007986 */ /* 0x0007e6000c101906 */
[----:B------:R-:W-:Y:S01]  /*0860*/  IMAD.WIDE R6, R25, 0x4, R6 ;  /* 0x0000000419067825 */ /* 0x000fe200078e0206 */
[----:B------:R3:W-:Y:S04]  /*0870*/  STG.E desc[UR6][R14.64], R2 ;  /* 0x000000020e007986 */ /* 0x0007e8000c101906 */
[----:B------:R3:W-:Y:S02]  /*0880*/  STG.E desc[UR6][R6.64], R2 ;  /* 0x0000000206007986 */ /* 0x0007e4000c101906 */
.L_x_1:
[----:B------:R-:W-:Y:S05]  /*0890*/  BSYNC.RECONVERGENT B0 ;  /* 0x0000000000007941 */ /* 0x000fea0003800200 */
.L_x_0:
[----:B------:R-:W-:-:S13]  /*08a0*/  ISETP.GE.AND P0, PT, R8, R5, PT ;  /* 0x000000050800720c */ /* 0x000fda0003f06270 */
[----:B------:R-:W-:Y:S05]  /*08b0*/  @P0 EXIT ;  /* 0x000000000000094d */ /* 0x000fea0003800000 */
[----:B------:R-:W1:Y:S02]  /*08c0*/  LDCU UR4, c[0x0][0x3b0] ;  /* 0x00007600ff0477ac */ /* 0x000e640008000800 */
[----:B-1----:R-:W-:-:S04]  /*08d0*/  UISETP.NE.AND UP0, UPT, UR4, 0x4, UPT ;  /* 0x000000040400788c */ /* 0x002fc8000bf05270 */
[----:B------:R-:W-:-:S09]  /*08e0*/  UISETP.EQ.OR UP0, UPT, UR4, 0x2, !UP0 ;  /* 0x000000020400788c */ /* 0x000fd2000c702670 */
[----:B------:R-:W-:Y:S05]  /*08f0*/  BRA.U UP0, `(.L_x_6) ;  /* 0x0000000900747547 */ /* 0x000fea000b800000 */
[CC--:B0-----:R-:W-:Y:S01]  /*0900*/  LEA R33, R5.reuse, R8.reuse, 0x1 ;  /* 0x0000000805217211 */ /* 0x0c1fe200078e08ff */
[C-C-:B------:R-:W-:Y:S01]  /*0910*/  IMAD R31, R5.reuse, 0x3, R8.reuse ;  /* 0x00000003051f7824 */ /* 0x140fe200078e0208 */
[CC--:B------:R-:W-:Y:S01]  /*0920*/  LEA R29, R5.reuse, R8.reuse, 0x2 ;  /* 0x00000008051d7211 */ /* 0x0c0fe200078e10ff */
[C-C-:B------:R-:W-:Y:S01]  /*0930*/  IMAD R27, R5.reuse, 0x5, R8.reuse ;  /* 0x00000005051b7824 */ /* 0x140fe200078e0208 */
[C---:B---3--:R-:W-:Y:S01]  /*0940*/  LEA R17, R5.reuse, R8, 0x3 ;  /* 0x0000000805117211 */ /* 0x048fe200078e18ff */
[C-C-:B------:R-:W-:Y:S01]  /*0950*/  IMAD R25, R5.reuse, 0x6, R8.reuse ;  /* 0x0000000605197824 */ /* 0x140fe200078e0208 */
[CC--:B------:R-:W-:Y:S01]  /*0960*/  IADD3 R16, PT, PT, R8.reuse, -R5.reuse, RZ ;  /* 0x8000000508107210 */ /* 0x0c0fe20007ffe0ff */
[----:B------:R-:W-:Y:S01]  /*0970*/  IMAD R23, R5, 0x7, R8 ;  /* 0x0000000705177824 */ /* 0x000fe200078e0208 */
[C---:B------:R-:W-:Y:S01]  /*0980*/  IADD3 R5, PT, PT, R8.reuse, R5, RZ ;  /* 0x0000000508057210 */ /* 0x040fe20007ffe0ff */
[-CC-:B------:R-:W-:Y:S01]  /*0990*/  IMAD R35, R8, R0.reuse, R3.reuse ;  /* 0x0000000008237224 */ /* 0x180fe200078e0203 */
[----:B------:R-:W0:Y:S01]  /*09a0*/  LDCU UR4, c[0x0][0x3a8] ;  /* 0x00007500ff0477ac */ /* 0x000e220008000800 */
[----:B------:R-:W-:-:S02]  /*09b0*/  IMAD R33, R33, R0, R3 ;  /* 0x0000000021217224 */ /* 0x000fc400078e0203 */
[-CC-:B------:R-:W-:Y:S02]  /*09c0*/  IMAD R31, R31, R0.reuse, R3.reuse ;  /* 0x000000001f1f7224 */ /* 0x180fe400078e0203 */
[-CC-:B------:R-:W-:Y:S02]  /*09d0*/  IMAD R29, R29, R0.reuse, R3.reuse ;  /* 0x000000001d1d7224 */ /* 0x180fe400078e0203 */
[-CC-:B------:R-:W-:Y:S02]  /*09e0*/  IMAD R27, R27, R0.reuse, R3.reuse ;  /* 0x000000001b1b7224 */ /* 0x180fe400078e0203 */
[-CC-:B------:R-:W-:Y:S02]  /*09f0*/  IMAD R25, R25, R0.reuse, R3.reuse ;  /* 0x0000000019197224 */ /* 0x180fe400078e0203 */
[-CC-:B------:R-:W-:Y:S02]  /*0a00*/  IMAD R23, R23, R0.reuse, R3.reuse ;  /* 0x0000000017177224 */ /* 0x180fe400078e0203 */
[----:B------:R-:W-:-:S02]  /*0a10*/  IMAD R17, R17, R0, R3 ;  /* 0x0000000011117224 */ /* 0x000fc400078e0203 */
[----:B------:R-:W-:-:S07]  /*0a20*/  IMAD R37, R5, R0, R3 ;  /* 0x0000000005257224 */ /* 0x000fce00078e0203 */
.L_x_11:
[----:B-1----:R-:W1:Y:S08]  /*0a30*/  LDC.64 R10, c[0x0][0x388] ;  /* 0x0000e200ff0a7b82 */ /* 0x002e700000000a00 */
[----:B------:R-:W2:Y:S08]  /*0a40*/  LDC.64 R8, c[0x0][0x380] ;  /* 0x0000e000ff087b82 */ /* 0x000eb00000000a00 */
[----:B------:R-:W3:Y:S01]  /*0a50*/  LDC.64 R6, c[0x0][0x390] ;  /* 0x0000e400ff067b82 */ /* 0x000ee20000000a00 */
[----:B-1----:R-:W-:-:S07]  /*0a60*/  IMAD.WIDE R10, R35, 0x4, R10 ;  /* 0x00000004230a7825 */ /* 0x002fce00078e020a */
[----:B------:R-:W1:Y:S01]  /*0a70*/  LDC.64 R2, c[0x0][0x398] ;  /* 0x0000e600ff027b82 */ /* 0x000e620000000a00 */
[----:B------:R-:W4:Y:S01]  /*0a80*/  LDG.E.CONSTANT R4, desc[UR6][R10.64] ;  /* 0x000000060a047981 */ /* 0x000f22000c1e9900 */
[----:B--2---:R-:W-:-:S05]  /*0a90*/  IMAD.WIDE R8, R35, 0x4, R8 ;  /* 0x0000000423087825 */ /* 0x004fca00078e0208 */
[----:B------:R-:W2:Y:S01]  /*0aa0*/  LDG.E.CONSTANT R5, desc[UR6][R8.64] ;  /* 0x0000000608057981 */ /* 0x000ea2000c1e9900 */
[----:B---3--:R-:W-:-:S06]  /*0ab0*/  IMAD.WIDE R6, R35, 0x4, R6 ;  /* 0x0000000423067825 */ /* 0x008fcc00078e0206 */
[----:B------:R-:W3:Y:S01]  /*0ac0*/  LDG.E.CONSTANT R6, desc[UR6][R6.64] ;  /* 0x0000000606067981 */ /* 0x000ee2000c1e9900 */
[----:B------:R-:W-:Y:S01]  /*0ad0*/  BSSY.RECONVERGENT B0, `(.L_x_7) ;  /* 0x000005f000007945 */ /* 0x000fe20003800200 */
[----:B------:R-:W-:Y:S02]  /*0ae0*/  MOV R36, 0x7fffffff ;  /* 0x7fffffff00247802 */ /* 0x000fe40000000f00 */
[----:B------:R-:W-:Y:S02]  /*0af0*/  MOV R34, 0x7fffffff ;  /* 0x7fffffff00227802 */ /* 0x000fe40000000f00 */
[----:B------:R-:W-:Y:S02]  /*0b00*/  MOV R32, 0x7fffffff ;  /* 0x7fffffff00207802 */ /* 0x000fe40000000f00 */
[----:B------:R-:W-:Y:S02]  /*0b10*/  MOV R30, 0x7fffffff ;  /* 0x7fffffff001e7802 */ /* 0x000fe40000000f00 */
[----:B------:R-:W-:-:S02]  /*0b20*/  MOV R0, 0x7fffffff ;  /* 0x7fffffff00007802 */ /* 0x000fc40000000f00 */
[----:B------:R-:W-:Y:S02]  /*0b30*/  MOV R22, 0x7fffffff ;  /* 0x7fffffff00167802 */ /* 0x000fe40000000f00 */
[----:B------:R-:W-:Y:S02]  /*0b40*/  MOV R24, 0x7fffffff ;  /* 0x7fffffff00187802 */ /* 0x000fe40000000f00 */
[----:B------:R-:W-:Y:S02]  /*0b50*/  MOV R26, 0x7fffffff ;  /* 0x7fffffff001a7802 */ /* 0x000fe40000000f00 */
[----:B------:R-:W-:Y:S02]  /*0b60*/  MOV R28, 0x7fffffff ;  /* 0x7fffffff001c7802 */ /* 0x000fe40000000f00 */
[----:B----4-:R-:W-:-:S04]  /*0b70*/  FSETP.NAN.AND P0, PT, |R4|, |R4|, PT ;  /* 0x400000040400720b */ /* 0x010fc80003f08200 */
[----:B--2---:R-:W-:-:S04]  /*0b80*/  FSETP.NAN.OR P0, PT, |R5|, |R5|, P0 ;  /* 0x400000050500720b */ /* 0x004fc80000708600 */
[----:B---3--:R-:W-:-:S13]  /*0b90*/  FSETP.NAN.OR P0, PT, |R6|, |R6|, P0 ;  /* 0x400000060600720b */ /* 0x008fda0000708600 */
[----:B-1----:R-:W-:Y:S05]  /*0ba0*/  @P0 BRA `(.L_x_8) ;  /* 0x0000000400440947 */ /* 0x002fea0003800000 */
[----:B------:R-:W-:Y:S01]  /*0bb0*/  IMAD.WIDE R2, R35, 0x4, R2 ;  /* 0x0000000423027825 */ /* 0x000fe200078e0202 */
[----:B------:R-:W1:Y:S04]  /*0bc0*/  LDC R11, c[0x0][0x3b0] ;  /* 0x0000ec00ff0b7b82 */ /* 0x000e680000000800 */
[----:B------:R2:W5:Y:S01]  /*0bd0*/  LDG.E.CONSTANT R9, desc[UR6][R2.64] ;  /* 0x0000000602097981 */ /* 0x000562000c1e9900 */
[----:B------:R-:W-:Y:S01]  /*0be0*/  FADD R7, R5, -R4 ;  /* 0x8000000405077221 */ /* 0x000fe20000000000 */
[----:B-1----:R-:W-:-:S13]  /*0bf0*/  ISETP.GT.AND P0, PT, R11, 0x1, PT ;  /* 0x000000010b00780c */ /* 0x002fda0003f04270 */
[----:B--2---:R-:W-:Y:S05]  /*0c00*/  @P0 BRA `(.L_x_9) ;  /* 0x00000000005c0947 */ /* 0x004fea0003800000 */
[----:B------:R-:W-:-:S13]  /*0c10*/  ISETP.NE.AND P0, PT, R11, RZ, PT ;  /* 0x000000ff0b00720c */ /* 0x000fda0003f05270 */
[----:B------:R-:W-:Y:S05]  /*0c20*/  @!P0 BRA `(.L_x_10) ;  /* 0x0000000000308947 */ /* 0x000fea0003800000 */
[----:B------:R-:W-:-:S13]  /*0c30*/  ISETP.NE.AND P0, PT, R11, 0x1, PT ;  /* 0x000000010b00780c */ /* 0x000fda0003f05270 */
[----:B------:R-:W-:Y:S05]  /*0c40*/  @P0 BRA `(.L_x_8) ;  /* 0x00000004001c0947 */ /* 0x000fea0003800000 */
[----:B------:R-:W-:-:S04]  /*0c50*/  FADD R5, R5, R4 ;  /* 0x0000000405057221 */ /* 0x000fc80000000000 */
[----:B------:R-:W-:-:S04]  /*0c60*/  FADD R5, R6, R5 ;  /* 0x0000000506057221 */ /* 0x000fc80000000000 */
[----:B------:R-:W-:-:S04]  /*0c70*/  FMUL R0, R5, 0.3333333432674407959 ;  /* 0x3eaaaaab05007820 */ /* 0x000fc80000400000 */
[C-C-:B------:R-:W-:Y:S01]  /*0c80*/  FFMA R30, R7.reuse, 0.3819999992847442627, R0.reuse ;  /* 0x3ec39581071e7823 */ /* 0x140fe20000000000 */
[C-C-:B------:R-:W-:Y:S01]  /*0c90*/  FFMA R32, R7.reuse, 0.61799997091293334961, R0.reuse ;  /* 0x3f1e353f07207823 */ /* 0x140fe20000000000 */
[C-C-:B------:R-:W-:Y:S01]  /*0ca0*/  FADD R34, R7.reuse, R0.reuse ;  /* 0x0000000007227221 */ /* 0x140fe20000000000 */
[C-C-:B------:R-:W-:Y:S01]  /*0cb0*/  FFMA R22, R7.reuse, -0.3819999992847442627, R0.reuse ;  /* 0xbec3958107167823 */ /* 0x140fe20000000000 */
[C-C-:B------:R-:W-:Y:S01]  /*0cc0*/  FFMA R24, R7.reuse, -0.61799997091293334961, R0.reuse ;  /* 0xbf1e353f07187823 */ /* 0x140fe20000000000 */
[----:B------:R-:W-:Y:S01]  /*0cd0*/  FADD R26, -R7, R0 ;  /* 0x00000000071a7221 */ /* 0x000fe20000000100 */
[----:B------:R-:W-:Y:S06]  /*0ce0*/  BRA `(.L_x_8) ;  /* 0x0000000000f47947 */ /* 0x000fec0003800000 */
.L_x_10:
[----:B------:R-:W-:-:S04]  /*0cf0*/  FADD R3, R5, R4 ;  /* 0x0000000405037221 */ /* 0x000fc80000000000 */
[----:B------:R-:W-:-:S04]  /*0d00*/  FADD R3, R6, R3 ;  /* 0x0000000306037221 */ /* 0x000fc80000000000 */
[----:B------:R-:W-:-:S04]  /*0d10*/  FMUL R0, R3, 0.3333333432674407959 ;  /* 0x3eaaaaab03007820 */ /* 0x000fc80000400000 */
[--C-:B------:R-:W-:Y:S01]  /*0d20*/  FADD R22, R0, R0.reuse ;  /* 0x0000000000167221 */ /* 0x100fe20000000000 */
[C-C-:B------:R-:W-:Y:S01]  /*0d30*/  FADD R32, R7.reuse, R0.reuse ;  /* 0x0000000007207221 */ /* 0x140fe20000000000 */
[----:B------:R-:W-:Y:S02]  /*0d40*/  FADD R24, -R7, R0 ;  /* 0x0000000007187221 */ /* 0x000fe40000000100 */
[--C-:B------:R-:W-:Y:S01]  /*0d50*/  FADD R30, -R4, R22.reuse ;  /* 0x00000016041e7221 */ /* 0x100fe20000000100 */
[----:B------:R-:W-:Y:S01]  /*0d60*/  FADD R22, -R5, R22 ;  /* 0x0000001605167221 */ /* 0x000fe20000000100 */
[----:B------:R-:W-:Y:S06]  /*0d70*/  BRA `(.L_x_8) ;  /* 0x0000000000d07947 */ /* 0x000fec0003800000 */
.L_x_9:
[----:B------:R-:W-:-:S04]  /*0d80*/  MOV R2, 0xfffffffe ;  /* 0xfffffffe00027802 */ /* 0x000fc80000000f00 */
[----:B------:R-:W-:-:S04]  /*0d90*/  VIADDMNMX.U32 R2, R11, R2, 0x2, PT ;  /* 0x000000020b027446 */ /* 0x000fc80003800002 */
[----:B------:R-:W-:-:S04]  /*0da0*/  SHF.L.U32 R8, R2, 0x2, RZ ;  /* 0x0000000202087819 */ /* 0x000fc800000006ff */
[----:B------:R-:W1:Y:S02]  /*0db0*/  LDC R2, c[0x2][R8+0x18] ;  /* 0x0080060008027b82 */ /* 0x000e640000000800 */
[----:B-1----:R-:W-:-:S04]  /*0dc0*/  SHF.R.S32.HI R3, RZ, 0x1f, R2 ;  /* 0x0000001fff037819 */ /* 0x002fc80000011402 */
.L_x_22:
[----:B0-----:R-:W-:Y:S05]  /*0dd0*/  BRX R2 -0xde0                                           (*"BRANCH_TARGETS .L_x_23,.L_x_24,.L_x_25"*) ;  /* 0xfffffff002887949 */ /* 0x001fea000383ffff */
.L_x_25:
[----:B------:R-:W-:-:S13]  /*0de0*/  ISETP.NE.AND P0, PT, R11, 0x4, PT ;  /* 0x000000040b00780c */ /* 0x000fda0003f05270 */
[----:B------:R-:W-:Y:S05]  /*0df0*/  @P0 BRA `(.L_x_8) ;  /* 0x0000000000b00947 */ /* 0x000fea0003800000 */
[----:B-----5:R-:W-:Y:S01]  /*0e00*/  FADD R0, R9, R9 ;  /* 0x0000000909007221 */ /* 0x020fe20000000000 */
[C-C-:B------:R-:W-:Y:S01]  /*0e10*/  FADD R3, R5.reuse, R4.reuse ;  /* 0x0000000405037221 */ /* 0x140fe20000000000 */
[----:B------:R-:W-:Y:S01]  /*0e20*/  FADD R2, R4, R4 ;  /* 0x0000000404027221 */ /* 0x000fe20000000000 */
[----:B------:R-:W-:Y:S02]  /*0e30*/  FADD R26, R5, R5 ;  /* 0x00000005051a7221 */ /* 0x000fe40000000000 */
[----:B------:R-:W-:-:S04]  /*0e40*/  FADD R0, R3, R0 ;  /* 0x0000000003007221 */ /* 0x000fc80000000000 */
[----:B------:R-:W-:-:S04]  /*0e50*/  FMUL R0, R0, 0.25 ;  /* 0x3e80000000007820 */ /* 0x000fc80000400000 */
[--C-:B------:R-:W-:Y:S01]  /*0e60*/  FADD R3, R0, R0.reuse ;  /* 0x0000000000037221 */ /* 0x100fe20000000000 */
[C-C-:B------:R-:W-:Y:S01]  /*0e70*/  FADD R32, R7.reuse, R0.reuse ;  /* 0x0000000007207221 */ /* 0x140fe20000000000 */
[----:B------:R-:W-:Y:S02]  /*0e80*/  FADD R24, -R7, R0 ;  /* 0x0000000007187221 */ /* 0x000fe40000000100 */
[----:B------:R-:W-:Y:S01]  /*0e90*/  FADD R2, R3, -R2 ;  /* 0x8000000203027221 */ /* 0x000fe20000000000 */
[C-C-:B------:R-:W-:Y:S01]  /*0ea0*/  FADD R9, R4.reuse, R3.reuse ;  /* 0x0000000304097221 */ /* 0x140fe20000000000 */
[--C-:B------:R-:W-:Y:S01]  /*0eb0*/  FADD R30, -R4, R3.reuse ;  /* 0x00000003041e7221 */ /* 0x100fe20000000100 */
[C---:B------:R-:W-:Y:S01]  /*0ec0*/  FADD R22, -R5.reuse, R3 ;  /* 0x0000000305167221 */ /* 0x040fe20000000100 */
[----:B------:R-:W-:Y:S01]  /*0ed0*/  FADD R34, R5, R2 ;  /* 0x0000000205227221 */ /* 0x000fe20000000000 */
[----:B------:R-:W-:-:S03]  /*0ee0*/  FADD R26, -R26, R9 ;  /* 0x000000091a1a7221 */ /* 0x000fc60000000100 */
[C---:B------:R-:W-:Y:S01]  /*0ef0*/  FADD R36, R7.reuse, R34 ;  /* 0x0000002207247221 */ /* 0x040fe20000000000 */
[----:B------:R-:W-:Y:S01]  /*0f00*/  FADD R28, -R7, R26 ;  /* 0x0000001a071c7221 */ /* 0x000fe20000000100 */
[----:B------:R-:W-:Y:S06]  /*0f10*/  BRA `(.L_x_8) ;  /* 0x0000000000687947 */ /* 0x000fec0003800000 */
.L_x_24:
[----:B------:R-:W-:Y:S01]  /*0f20*/  FADD R5, R5, R4 ;  /* 0x0000000405057221 */ /* 0x000fe20000000000 */
[C-C-:B------:R-:W-:Y:S01]  /*0f30*/  FFMA R30, R7.reuse, 0.091600000858306884766, R6.reuse ;  /* 0x3dbb98c8071e7823 */ /* 0x140fe20000000006 */
[C-C-:B------:R-:W-:Y:S01]  /*0f40*/  FFMA R32, R7.reuse, 0.18299999833106994629, R6.reuse ;  /* 0x3e3b645a07207823 */ /* 0x140fe20000000006 */
[C-C-:B------:R-:W-:Y:S01]  /*0f50*/  FFMA R34, R7.reuse, 0.27500000596046447754, R6.reuse ;  /* 0x3e8ccccd07227823 */ /* 0x140fe20000000006 */
[----:B------:R-:W-:Y:S01]  /*0f60*/  FADD R5, R6, R5 ;  /* 0x0000000506057221 */ /* 0x000fe20000000000 */
[C-C-:B------:R-:W-:Y:S01]  /*0f70*/  FFMA R36, R7.reuse, 0.55000001192092895508, R6.reuse ;  /* 0x3f0ccccd07247823 */ /* 0x140fe20000000006 */
[C-C-:B------:R-:W-:Y:S01]  /*0f80*/  FFMA R22, R7.reuse, -0.091600000858306884766, R6.reuse ;  /* 0xbdbb98c807167823 */ /* 0x140fe20000000006 */
[C-C-:B------:R-:W-:Y:S01]  /*0f90*/  FFMA R24, R7.reuse, -0.18299999833106994629, R6.reuse ;  /* 0xbe3b645a07187823 */ /* 0x140fe20000000006 */
[C-C-:B------:R-:W-:Y:S01]  /*0fa0*/  FFMA R26, R7.reuse, -0.27500000596046447754, R6.reuse ;  /* 0xbe8ccccd071a7823 */ /* 0x140fe20000000006 */
[----:B------:R-:W-:Y:S01]  /*0fb0*/  FFMA R28, R7, -0.55000001192092895508, R6 ;  /* 0xbf0ccccd071c7823 */ /* 0x000fe20000000006 */
[----:B------:R-:W-:Y:S01]  /*0fc0*/  FMUL R0, R5, 0.3333333432674407959 ;  /* 0x3eaaaaab05007820 */ /* 0x000fe20000400000 */
[----:B------:R-:W-:Y:S06]  /*0fd0*/  BRA `(.L_x_8) ;  /* 0x0000000000387947 */ /* 0x000fec0003800000 */
.L_x_23:
[CC--:B-----5:R-:W-:Y:S01]  /*0fe0*/  FSETP.GT.AND P0, PT, R6.reuse, R9.reuse, PT ;  /* 0x000000090600720b */ /* 0x0e0fe20003f04000 */
[C---:B------:R-:W-:Y:S01]  /*0ff0*/  FADD R3, R5.reuse, R5 ;  /* 0x0000000505037221 */ /* 0x040fe20000000000 */
[----:B------:R-:W-:Y:S01]  /*1000*/  FSETP.GEU.AND P1, PT, R6, R9, PT ;  /* 0x000000090600720b */ /* 0x000fe20003f2e000 */
[C-C-:B------:R-:W-:Y:S01]  /*1010*/  FADD R2, R4.reuse, R4.reuse ;  /* 0x0000000404027221 */ /* 0x140fe20000000000 */
[----:B------:R-:W-:Y:S01]  /*1020*/  FADD R9, R5, R4 ;  /* 0x0000000405097221 */ /* 0x000fe20000000000 */
[----:B------:R-:W-:Y:S01]  /*1030*/  FADD R3, R4, R3 ;  /* 0x0000000304037221 */ /* 0x000fe20000000000 */
[----:B------:R-:W-:-:S03]  /*1040*/  FADD R0, R6, R6 ;  /* 0x0000000606007221 */ /* 0x000fc60000000000 */
[----:B------:R-:W-:Y:S01]  /*1050*/  FADD R7, R6, R3 ;  /* 0x0000000306077221 */ /* 0x000fe20000000000 */
[----:B------:R-:W-:-:S03]  /*1060*/  FADD R3, R5, R2 ;  /* 0x0000000205037221 */ /* 0x000fc60000000000 */
[----:B------:R-:W-:Y:S02]  /*1070*/  @!P0 FADD R7, R9, R0 ;  /* 0x0000000009078221 */ /* 0x000fe40000000000 */
[----:B------:R-:W-:-:S04]  /*1080*/  @!P1 FADD R7, R6, R3 ;  /* 0x0000000306079221 */ /* 0x000fc80000000000 */
[C---:B------:R-:W-:Y:S01]  /*1090*/  FFMA R30, R7.reuse, 0.5, -R4 ;  /* 0x3f000000071e7823 */ /* 0x040fe20000000804 */
[C---:B------:R-:W-:Y:S01]  /*10a0*/  FFMA R22, R7.reuse, 0.5, -R5 ;  /* 0x3f00000007167823 */ /* 0x040fe20000000805 */
[----:B------:R-:W-:-:S07]  /*10b0*/  FMUL R0, R7, 0.25 ;  /* 0x3e80000007007820 */ /* 0x000fce0000400000 */
.L_x_8:
[----:B0-----:R-:W-:Y:S05]  /*10c0*/  BSYNC.RECONVERGENT B0 ;  /* 0x0000000000007941 */ /* 0x001fea0003800200 */
.L_x_7:
[----:B------:R-:W0:Y:S01]  /*10d0*/  LDC.64 R2, c[0x0][0x3b8] ;  /* 0x0000ee00ff027b82 */ /* 0x000e220000000a00 */
[----:B------:R-:W-:-:S04]  /*10e0*/  IADD3 R16, PT, PT, R16, 0x1, RZ ;  /* 0x0000000110107810 */ /* 0x000fc80007ffe0ff */
[----:B------:R-:W-:Y:S01]  /*10f0*/  ISETP.NE.AND P0, PT, R16, RZ, PT ;  /* 0x000000ff1000720c */ /* 0x000fe20003f05270 */
[C---:B0-----:R-:W-:Y:S01]  /*1100*/  IMAD.WIDE R20, R35.reuse, 0x4, R2 ;  /* 0x0000000423147825 */ /* 0x041fe200078e0202 */
[----:B------:R-:W-:-:S03]  /*1110*/  IADD3 R35, PT, PT, R35, UR4, RZ ;  /* 0x0000000423237c10 */ /* 0x000fc6000fffe0ff */
[C-C-:B------:R-:W-:Y:S01]  /*1120*/  IMAD.WIDE R18, R37.reuse, 0x4, R2.reuse ;  /* 0x0000000425127825 */ /* 0x140fe200078e0202 */
[----:B------:R1:W-:Y:S01]  /*1130*/  STG.E desc[UR6][R20.64], R36 ;  /* 0x0000002414007986 */ /* 0x0003e2000c101906 */
[----:B------:R-:W-:Y:S02]  /*1140*/  IADD3 R37, PT, PT, R37, UR4, RZ ;  /* 0x0000000425257c10 */ /* 0x000fe4000fffe0ff */
[C-C-:B-----5:R-:W-:Y:S01]  /*1150*/  IMAD.WIDE R8, R33.reuse, 0x4, R2.reuse ;  /* 0x0000000421087825 */ /* 0x160fe200078e0202 */
[----:B------:R1:W-:Y:S01]  /*1160*/  STG.E desc[UR6][R18.64], R34 ;  /* 0x0000002212007986 */ /* 0x0003e2000c101906 */
[----:B------:R-:W-:Y:S02]  /*1170*/  IADD3 R33, PT, PT, R33, UR4, RZ ;  /* 0x0000000421217c10 */ /* 0x000fe4000fffe0ff */
[C---:B------:R-:W-:Y:S01]  /*1180*/  IMAD.WIDE R10, R31.reuse, 0x4, R2 ;  /* 0x000000041f0a7825 */ /* 0x040fe200078e0202 */
[----:B------:R1:W-:Y:S01]  /*1190*/  STG.E desc[UR6][R8.64], R32 ;  /* 0x0000002008007986 */ /* 0x0003e2000c101906 */
[----:B------:R-:W-:-:S02]  /*11a0*/  IADD3 R31, PT, PT, R31, UR4, RZ ;  /* 0x000000041f1f7c10 */ /* 0x000fc4000fffe0ff */
[C-C-:B------:R-:W-:Y:S01]  /*11b0*/  IMAD.WIDE R4, R29.reuse, 0x4, R2.reuse ;  /* 0x000000041d047825 */ /* 0x140fe200078e0202 */
[----:B------:R1:W-:Y:S01]  /*11c0*/  STG.E desc[UR6][R10.64], R30 ;  /* 0x0000001e0a007986 */ /* 0x0003e2000c101906 */
[----:B------:R-:W-:Y:S02]  /*11d0*/  IADD3 R29, PT, PT, R29, UR4, RZ ;  /* 0x000000041d1d7c10 */ /* 0x000fe4000fffe0ff */
[C-C-:B------:R-:W-:Y:S01]  /*11e0*/  IMAD.WIDE R6, R27.reuse, 0x4, R2.reuse ;  /* 0x000000041b067825 */ /* 0x140fe200078e0202 */
        /* <DEDUP_REMOVED lines=8> */
[C---:B------:R-:W-:Y:S01]  /*1270*/  IMAD.WIDE R2, R17.reuse, 0x4, R2 ;  /* 0x0000000411027825 */ /* 0x040fe200078e0202 */
[----:B------:R1:W-:Y:S01]  /*1280*/  STG.E desc[UR6][R14.64], R26 ;  /* 0x0000001a0e007986 */ /* 0x0003e2000c101906 */
[----:B------:R-:W-:-:S03]  /*1290*/  IADD3 R17, PT, PT, R17, UR4, RZ ;  /* 0x0000000411117c10 */ /* 0x000fc6000fffe0ff */
[----:B------:R1:W-:Y:S01]  /*12a0*/  STG.E desc[UR6][R2.64], R28 ;  /* 0x0000001c02007986 */ /* 0x0003e2000c101906 */
[----:B------:R-:W-:Y:S05]  /*12b0*/  @P0 BRA `(.L_x_11) ;  /* 0xfffffff400dc0947 */ /* 0x000fea000383ffff */
[----:B------:R-:W-:Y:S05]  /*12c0*/  EXIT ;  /* 0x000000000000794d */ /* 0x000fea0003800000 */
.L_x_6:
[CC--:B0-----:R-:W-:Y:S01]  /*12d0*/  LEA R23, R5.reuse, R8.reuse, 0x1 ;  /* 0x0000000805177211 */ /* 0x0c1fe200078e08ff */
[C-C-:B------:R-:W-:Y:S01]  /*12e0*/  IMAD R25, R5.reuse, 0x3, R8.reuse ;  /* 0x0000000305197824 */ /* 0x140fe200078e0208 */
[CC--:B------:R-:W-:Y:S01]  /*12f0*/  LEA R27, R5.reuse, R8.reuse, 0x2 ;  /* 0x00000008051b7211 */ /* 0x0c0fe200078e10ff */
[C-C-:B------:R-:W-:Y:S01]  /*1300*/  IMAD R29, R5.reuse, 0x5, R8.reuse ;  /* 0x00000005051d7824 */ /* 0x140fe200078e0208 */
[C---:B------:R-:W-:Y:S01]  /*1310*/  LEA R35, R5.reuse, R8, 0x3 ;  /* 0x0000000805237211 */ /* 0x040fe200078e18ff */
[C-C-:B------:R-:W-:Y:S01]  /*1320*/  IMAD R31, R5.reuse, 0x6, R8.reuse ;  /* 0x00000006051f7824 */ /* 0x140fe200078e0208 */
[----:B------:R-:W0:Y:S01]  /*1330*/  LDCU.64 UR4, c[0x0][0x3a8] ;  /* 0x00007500ff0477ac */ /* 0x000e220008000a00 */
[----:B------:R-:W-:Y:S01]  /*1340*/  IMAD R33, R5, 0x7, R8 ;  /* 0x0000000705217824 */ /* 0x000fe200078e0208 */
[C---:B------:R-:W-:Y:S01]  /*1350*/  IADD3 R5, PT, PT, R8.reuse, R5, RZ ;  /* 0x0000000508057210 */ /* 0x040fe20007ffe0ff */
[-CC-:B------:R-:W-:Y:S02]  /*1360*/  IMAD R9, R8, R0.reuse, R3.reuse ;  /* 0x0000000008097224 */ /* 0x180fe400078e0203 */
[----:B------:R-:W-:-:S02]  /*1370*/  IMAD R23, R23, R0, R3 ;  /* 0x0000000017177224 */ /* 0x000fc400078e0203 */
[-CC-:B------:R-:W-:Y:S02]  /*1380*/  IMAD R25, R25, R0.reuse, R3.reuse ;  /* 0x0000000019197224 */ /* 0x180fe400078e0203 */
[-CC-:B------:R-:W-:Y:S02]  /*1390*/  IMAD R27, R27, R0.reuse, R3.reuse ;  /* 0x000000001b1b7224 */ /* 0x180fe400078e0203 */
[-CC-:B------:R-:W-:Y:S02]  /*13a0*/  IMAD R29, R29, R0.reuse, R3.reuse ;  /* 0x000000001d1d7224 */ /* 0x180fe400078e0203 */
[-CC-:B------:R-:W-:Y:S02]  /*13b0*/  IMAD R31, R31, R0.reuse, R3.reuse ;  /* 0x000000001f1f7224 */ /* 0x180fe400078e0203 */
[-CC-:B------:R-:W-:Y:S02]  /*13c0*/  IMAD R33, R33, R0.reuse, R3.reuse ;  /* 0x0000000021217224 */ /* 0x180fe400078e0203 */
[----:B------:R-:W-:-:S02]  /*13d0*/  IMAD R35, R35, R0, R3 ;  /* 0x0000000023237224 */ /* 0x000fc400078e0203 */
[----:B0-----:R-:W-:-:S07]  /*13e0*/  IMAD R37, R5, R0, R3 ;  /* 0x0000000005257224 */ /* 0x001fce00078e0203 */
.L_x_15:
[----:B0--3--:R-:W0:Y:S08]  /*13f0*/  LDC.64 R12, c[0x0][0x388] ;  /* 0x0000e200ff0c7b82 */ /* 0x009e300000000a00 */
[----:B------:R-:W1:Y:S08]  /*1400*/  LDC.64 R10, c[0x0][0x380] ;  /* 0x0000e000ff0a7b82 */ /* 0x000e700000000a00 */
[----:B------:R-:W2:Y:S08]  /*1410*/  LDC.64 R6, c[0x0][0x390] ;  /* 0x0000e400ff067b82 */ /* 0x000eb00000000a00 */
[----:B------:R-:W3:Y:S01]  /*1420*/  LDC.64 R2, c[0x0][0x398] ;  /* 0x0000e600ff027b82 */ /* 0x000ee20000000a00 */
[----:B0-----:R-:W-:-:S05]  /*1430*/  IMAD.WIDE R12, R9, 0x4, R12 ;  /* 0x00000004090c7825 */ /* 0x001fca00078e020c */
[----:B------:R-:W4:Y:S01]  /*1440*/  LDG.E.CONSTANT R4, desc[UR6][R12.64] ;  /* 0x000000060c047981 */ /* 0x000f22000c1e9900 */
[----:B-1----:R-:W-:-:S05]  /*1450*/  IMAD.WIDE R10, R9, 0x4, R10 ;  /* 0x00000004090a7825 */ /* 0x002fca00078e020a */
[----:B------:R-:W5:Y:S01]  /*1460*/  LDG.E.CONSTANT R5, desc[UR6][R10.64] ;  /* 0x000000060a057981 */ /* 0x000f62000c1e9900 */
[----:B--2---:R-:W-:-:S06]  /*1470*/  IMAD.WIDE R6, R9, 0x4, R6 ;  /* 0x0000000409067825 */ /* 0x004fcc00078e0206 */
[----:B------:R-:W2:Y:S01]  /*1480*/  LDG.E.CONSTANT R6, desc[UR6][R6.64] ;  /* 0x0000000606067981 */ /* 0x000ea2000c1e9900 */
[----:B---3--:R-:W-:-:S05]  /*1490*/  IMAD.WIDE R2, R9, 0x4, R2 ;  /* 0x0000000409027825 */ /* 0x008fca00078e0202 */
        /* <DEDUP_REMOVED lines=12> */
[----:B-----5:R-:W-:-:S04]  /*1560*/  FSETP.NAN.OR P0, PT, |R5|, |R5|, P0 ;  /* 0x400000050500720b */ /* 0x020fc80000708600 */
[----:B--2---:R-:W-:-:S04]  /*1570*/  FSETP.NAN.OR P0, PT, |R6|, |R6|, P0 ;  /* 0x400000060600720b */ /* 0x004fc80000708600 */
[----:B---3--:R-:W-:-:S13]  /*1580*/  FSETP.NAN.OR P0, PT, |R15|, |R15|, P0 ;  /* 0x4000000f0f00720b */ /* 0x008fda0000708600 */
[----:B------:R-:W-:Y:S05]  /*1590*/  @P0 BRA `(.L_x_13) ;  /* 0x0000000400400947 */ /* 0x000fea0003800000 */
[----:B------:R-:W0:Y:S01]  /*15a0*/  LDC R10, c[0x0][0x3b0] ;  /* 0x0000ec00ff0a7b82 */ /* 0x000e220000000800 */
[----:B------:R-:W-:Y:S01]  /*15b0*/  FADD R7, R5, -R4 ;  /* 0x8000000405077221 */ /* 0x000fe20000000000 */
[----:B0-----:R-:W-:-:S13]  /*15c0*/  ISETP.GT.AND P0, PT, R10, 0x1, PT ;  /* 0x000000010a00780c */ /* 0x001fda0003f04270 */
[----:B------:R-:W-:Y:S05]  /*15d0*/  @P0 BRA `(.L_x_14) ;  /* 0x0000000000600947 */ /* 0x000fea0003800000 */
[----:B------:R-:W-:-:S04]  /*15e0*/  VIMNMX.U32 R2, PT, PT, R10, 0x2, PT ;  /* 0x000000020a027848 */ /* 0x000fc80003fe0000 */
[----:B------:R-:W-:-:S04]  /*15f0*/  SHF.L.U32 R10, R2, 0x2, RZ ;  /* 0x00000002020a7819 */ /* 0x000fc800000006ff */
[----:B------:R-:W0:Y:S02]  /*1600*/  LDC R2, c[0x2][R10] ;  /* 0x008000000a027b82 */ /* 0x000e240000000800 */
[----:B0-----:R-:W-:-:S04]  /*1610*/  SHF.R.S32.HI R3, RZ, 0x1f, R2 ;  /* 0x0000001fff037819 */ /* 0x001fc80000011402 */
.L_x_26:
[----:B------:R-:W-:Y:S05]  /*1620*/  BRX R2 -0x1630                                          (*"BRANCH_TARGETS .L_x_27,.L_x_28,.L_x_13"*) ;  /* 0xffffffe802747949 */ /* 0x000fea000383ffff */
.L_x_28:
        /* <DEDUP_REMOVED lines=10> */
.L_x_27:
        /* <DEDUP_REMOVED lines=9> */
.L_x_14:
[----:B------:R-:W-:-:S04]  /*1760*/  MOV R3, 0xfffffffe ;  /* 0xfffffffe00037802 */ /* 0x000fc80000000f00 */
[----:B------:R-:W-:-:S04]  /*1770*/  VIADDMNMX.U32 R3, R10, R3, 0x2, PT ;  /* 0x000000020a037446 */ /* 0x000fc80003800003 */
[----:B------:R-:W-:-:S04]  /*1780*/  SHF.L.U32 R11, R3, 0x2, RZ ;  /* 0x00000002030b7819 */ /* 0x000fc800000006ff */
[----:B------:R-:W0:Y:S02]  /*1790*/  LDC R2, c[0x2][R11+0xc] ;  /* 0x008003000b027b82 */ /* 0x000e240000000800 */
[----:B0-----:R-:W-:-:S04]  /*17a0*/  SHF.R.S32.HI R3, RZ, 0x1f, R2 ;  /* 0x0000001fff037819 */ /* 0x001fc80000011402 */
.L_x_30:
[----:B------:R-:W-:Y:S05]  /*17b0*/  BRX R2 -0x17c0                                          (*"BRANCH_TARGETS .L_x_31,.L_x_32,.L_x_33"*) ;  /* 0xffffffe802107949 */ /* 0x000fea000383ffff */
.L_x_33:
[----:B------:R-:W-:-:S13]  /*17c0*/  ISETP.NE.AND P0, PT, R10, 0x4, PT ;  /* 0x000000040a00780c */ /* 0x000fda0003f05270 */
[----:B------:R-:W-:Y:S05]  /*17d0*/  @P0 BRA `(.L_x_13) ;  /* 0x0000000000b00947 */ /* 0x000fea0003800000 */
[----:B------:R-:W-:Y:S01]  /*17e0*/  FADD R0, R15, R15 ;  /* 0x0000000f0f007221 */ /* 0x000fe20000000000 */
        /* <DEDUP_REMOVED lines=17> */
.L_x_32:
        /* <DEDUP_REMOVED lines=12> */
.L_x_31:
[CC--:B------:R-:W-:Y:S01]  /*19c0*/  FSETP.GT.AND P0, PT, R6.reuse, R15.reuse, PT ;  /* 0x0000000f0600720b */ /* 0x0c0fe20003f04000 */
        /* <DEDUP_REMOVED lines=13> */
.L_x_13:
[----:B------:R-:W-:Y:S05]  /*1aa0*/  BSYNC.RECONVERGENT B0 ;  /* 0x0000000000007941 */ /* 0x000fea0003800200 */
.L_x_12:
[----:B------:R-:W0:Y:S01]  /*1ab0*/  LDC.64 R2, c[0x0][0x3b8] ;  /* 0x0000ee00ff027b82 */ /* 0x000e220000000a00 */
[----:B------:R-:W-:-:S04]  /*1ac0*/  IADD3 R8, PT, PT, R8, 0x1, RZ ;  /* 0x0000000108087810 */ /* 0x000fc80007ffe0ff */
[----:B------:R-:W-:Y:S01]  /*1ad0*/  ISETP.GE.AND P0, PT, R8, UR5, PT ;  /* 0x0000000508007c0c */ /* 0x000fe2000bf06270 */
[C---:B0-----:R-:W-:Y:S01]  /*1ae0*/  IMAD.WIDE R20, R9.reuse, 0x4, R2 ;  /* 0x0000000409147825 */ /* 0x041fe200078e0202 */
[----:B------:R-:W-:-:S03]  /*1af0*/  IADD3 R9, PT, PT, R9, UR4, RZ ;  /* 0x0000000409097c10 */ /* 0x000fc6000fffe0ff */
        /* <DEDUP_REMOVED lines=25> */
[----:B------:R-:W-:Y:S05]  /*1c90*/  @!P0 BRA `(.L_x_15) ;  /* 0xfffffff400d48947 */ /* 0x000fea000383ffff */
[----:B------:R-:W-:Y:S05]  /*1ca0*/  EXIT ;  /* 0x000000000000794d */ /* 0x000fea0003800000 */
.L_x_16:
[----:B------:R-:W-:-:S00]  /*1cb0*/  BRA `(.L_x_16) ;  /* 0xfffffffc00fc7947 */ /* 0x000fc0000383ffff */
[----:B------:R-:W-:-:S00]  /*1cc0*/  NOP ;  /* 0x0000000000007918 */ /* 0x000fc00000000000 */
        /* <DEDUP_REMOVED lines=11> */
.L_x_43:


//--------------------- .text.pivot_batch_f32     --------------------------
	.section	.text.pivot_batch_f32,"ax",@progbits
	.align	128
        .global         pivot_batch_f32
        .type           pivot_batch_f32,@function
        .size           pivot_batch_f32,(.L_x_44 - pivot_batch_f32)
        .other          pivot_batch_f32,@"STO_CUDA_ENTRY STV_DEFAULT"
pivot_batch_f32:
.text.pivot_batch_f32:
[----:B------:R-:W-:Y:S01]  /*0000*/  LDC R1, c[0x0][0x37c] ;  /* 0x0000df00ff017b82 */ /* 0x000fe20000000800 */
[----:B------:R-:W0:Y:S07]  /*0010*/  S2R R0, SR_TID.X ;  /* 0x0000000000007919 */ /* 0x000e2e0000002100 */
[----:B------:R-:W0:Y:S01]  /*0020*/  S2UR UR4, SR_CTAID.X ;  /* 0x00000000000479c3 */ /* 0x000e220000002500 */
[----:B------:R-:W1:Y:S01]  /*0030*/  LDCU UR5, c[0x0][0x3b0] ;  /* 0x00007600ff0577ac */ /* 0x000e620008000800 */
[----:B------:R-:W1:Y:S06]  /*0040*/  S2R R12, SR_CTAID.Y ;  /* 0x00000000000c7919 */ /* 0x000e6c0000002600 */
[----:B------:R-:W0:Y:S08]  /*0050*/  LDC R13, c[0x0][0x360] ;  /* 0x0000d800ff0d7b82 */ /* 0x000e300000000800 */
[----:B------:R-:W2:Y:S01]  /*0060*/  LDC R19, c[0x0][0x3a8] ;  /* 0x0000ea00ff137b82 */ /* 0x000ea20000000800 */
[----:B0-----:R-:W-:Y:S01]  /*0070*/  IMAD R13, R13, UR4, R0 ;  /* 0x000000040d0d7c24 */ /* 0x001fe2000f8e0200 */
[----:B-1----:R-:W-:-:S04]  /*0080*/  ISETP.GE.AND P0, PT, R12, UR5, PT ;  /* 0x000000050c007c0c */ /* 0x002fc8000bf06270 */
[----:B--2---:R-:W-:-:S13]  /*0090*/  ISETP.GE.OR P0, PT, R13, R19, P0 ;  /* 0x000000130d00720c */ /* 0x004fda0000706670 */
[----:B------:R-:W-:Y:S05]  /*00a0*/  @P0 EXIT ;  /* 0x000000000000094d */ /* 0x000fea0003800000 */
[----:B------:R-:W0:Y:S01]  /*00b0*/  LDCU UR6, c[0x0][0x3ac] ;  /* 0x00007580ff0677ac */ /* 0x000e220008000800 */
[----:B------:R-:W1:Y:S01]  /*00c0*/  LDC.64 R2, c[0x0][0x3a0] ;  /* 0x0000e800ff027b82 */ /* 0x000e620000000a00 */
[----:B------:R-:W-:Y:S01]  /*00d0*/  BSSY.RECONVERGENT B0, `(.L_x_17) ;  /* 0x0000072000007945 */ /* 0x000fe20003800200 */
[----:B------:R-:W-:Y:S01]  /*00e0*/  MOV R22, 0x7fffffff ;  /* 0x7fffffff00167802 */ /* 0x000fe20000000f00 */
[----:B------:R-:W2:Y:S01]  /*00f0*/  LDCU.64 UR4, c[0x0][0x358] ;  /* 0x00006b00ff0477ac */ /* 0x000ea20008000a00 */
[----:B------:R-:W-:Y:S02]  /*0100*/  MOV R21, 0x7fffffff ;  /* 0x7fffffff00157802 */ /* 0x000fe40000000f00 */
[----:B------:R-:W-:Y:S02]  /*0110*/  MOV R23, 0x7fffffff ;  /* 0x7fffffff00177802 */ /* 0x000fe40000000f00 */
[----:B------:R-:W-:Y:S02]  /*0120*/  MOV R25, 0x7fffffff ;  /* 0x7fffffff00197802 */ /* 0x000fe40000000f00 */
[----:B------:R-:W-:-:S02]  /*0130*/  MOV R27, 0x7fffffff ;  /* 0x7fffffff001b7802 */ /* 0x000fc40000000f00 */
[----:B------:R-:W-:Y:S02]  /*0140*/  MOV R29, 0x7fffffff ;  /* 0x7fffffff001d7802 */ /* 0x000fe40000000f00 */
[----:B------:R-:W-:Y:S02]  /*0150*/  MOV R0, 0x7fffffff ;  /* 0x7fffffff00007802 */ /* 0x000fe40000000f00 */
[----:B------:R-:W-:Y:S02]  /*0160*/  MOV R18, 0x7fffffff ;  /* 0x7fffffff00127802 */ /* 0x000fe40000000f00 */
[----:B0-----:R-:W-:Y:S02]  /*0170*/  ISETP.GE.AND P0, PT, R13, UR6, PT ;  /* 0x000000060d007c0c */ /* 0x001fe4000bf06270 */
[----:B------:R-:W-:Y:S01]  /*0180*/  MOV R20, 0x7fffffff ;  /* 0x7fffffff00147802 */ /* 0x000fe20000000f00 */
[----:B-1----:R-:W-:-:S04]  /*0190*/  IMAD.WIDE.U32 R2, R12, 0x4, R2 ;  /* 0x000000040c027825 */ /* 0x002fc800078e0002 */
[----:B------:R-:W-:-:S06]  /*01a0*/  IMAD R12, R12, R19, RZ ;  /* 0x000000130c0c7224 */ /* 0x000fcc00078e02ff */
[----:B--2---:R-:W-:Y:S05]  /*01b0*/  @!P0 BRA `(.L_x_18) ;  /* 0x00000004008c8947 */ /* 0x004fea0003800000 */
[----:B------:R-:W0:Y:S08]  /*01c0*/  LDC.64 R6, c[0x0][0x388] ;  /* 0x0000e200ff067b82 */ /* 0x000e300000000a00 */
[----:B------:R-:W1:Y:S08]  /*01d0*/  LDC.64 R8, c[0x0][0x380] ;  /* 0x0000e000ff087b82 */ /* 0x000e700000000a00 */
[----:B------:R-:W2:Y:S01]  /*01e0*/  LDC.64 R4, c[0x0][0x390] ;  /* 0x0000e400ff047b82 */ /* 0x000ea20000000a00 */
[----:B0-----:R-:W-:-:S07]  /*01f0*/  IMAD.WIDE R6, R13, 0x4, R6 ;  /* 0x000000040d067825 */ /* 0x001fce00078e0206 */
[----:B------:R-:W0:Y:S01]  /*0200*/  LDC.64 R10, c[0x0][0x398] ;  /* 0x0000e600ff0a7b82 */ /* 0x000e220000000a00 */
[----:B------:R-:W3:Y:S01]  /*0210*/  LDG.E.CONSTANT R6, desc[UR4][R6.64] ;  /* 0x0000000406067981 */ /* 0x000ee2000c1e9900 */
[----:B-1----:R-:W-:-:S06]  /*0220*/  IMAD.WIDE R8, R13, 0x4, R8 ;  /* 0x000000040d087825 */ /* 0x002fcc00078e0208 */
[----:B------:R-:W4:Y:S01]  /*0230*/  LDG.E.CONSTANT R9, desc[UR4][R8.64] ;  /* 0x0000000408097981 */ /* 0x000f22000c1e9900 */
[----:B--2---:R-:W-:-:S06]  /*0240*/  IMAD.WIDE R4, R13, 0x4, R4 ;  /* 0x000000040d047825 */ /* 0x004fcc00078e0204 */
[----:B------:R-:W2:Y:S01]  /*0250*/  LDG.E.CONSTANT R5, desc[UR4][R4.64] ;  /* 0x0000000404057981 */ /* 0x000ea2000c1e9900 */
[----:B---3--:R-:W-:-:S04]  /*0260*/  FSETP.NAN.AND P0, PT, |R6|, |R6|, PT ;  /* 0x400000060600720b */ /* 0x008fc80003f08200 */
[----:B----4-:R-:W-:-:S04]  /*0270*/  FSETP.NAN.OR P0, PT, |R9|, |R9|, P0 ;  /* 0x400000090900720b */ /* 0x010fc80000708600 */
[----:B--2---:R-:W-:-:S13]  /*0280*/  FSETP.NAN.OR P0, PT, |R5|, |R5|, P0 ;  /* 0x400000050500720b */ /* 0x004fda0000708600 */
[----:B0-----:R-:W-:Y:S05]  /*0290*/  @P0 BRA `(.L_x_18) ;  /* 0x0000000400540947 */ /* 0x001fea0003800000 */
[----:B------:R-:W2:Y:S01]  /*02a0*/  LDG.E.CONSTANT R2, desc[UR4][R2.64] ;  /* 0x0000000402027981 */ /* 0x000ea2000c1e9900 */
[----:B------:R-:W-:-:S06]  /*02b0*/  IMAD.WIDE R10, R13, 0x4, R10 ;  /* 0x000000040d0a7825 */ /* 0x000fcc00078e020a */
[----:B------:R0:W5:Y:S01]  /*02c0*/  LDG.E.CONSTANT R10, desc[UR4][R10.64] ;  /* 0x000000040a0a7981 */ /* 0x000162000c1e9900 */
[C---:B--2---:R-:W-:Y:S02]  /*02d0*/  ISETP.NE.AND P0, PT, R2.reuse, 0x2, PT ;  /* 0x000000020200780c */ /* 0x044fe40003f05270 */
[----:B------:R-:W-:-:S13]  /*02e0*/  ISETP.NE.AND P1, PT, R2, 0x4, PT ;  /* 0x000000040200780c */ /* 0x000fda0003f25270 */
[----:B0-----:R-:W-:Y:S05]  /*02f0*/  @P0 BRA P1, `(.L_x_19) ;  /* 0x0000000000080947 */ /* 0x001fea0000800000 */
[----:B-----5:R-:W-:-:S13]  /*0300*/  FSETP.NAN.AND P0, PT, |R10|, |R10|, PT ;  /* 0x4000000a0a00720b */ /* 0x020fda0003f08200 */
[----:B------:R-:W-:Y:S05]  /*0310*/  @P0 BRA `(.L_x_18) ;  /* 0x0000000400340947 */ /* 0x000fea0003800000 */
.L_x_19:
[----:B------:R-:W-:Y:S01]  /*0320*/  ISETP.GT.AND P0, PT, R2, 0x1, PT ;  /* 0x000000010200780c */ /* 0x000fe20003f04270 */
[----:B------:R-:W-:-:S12]  /*0330*/  FADD R4, R9, -R6 ;  /* 0x8000000609047221 */ /* 0x000fd80000000000 */
[----:B------:R-:W-:Y:S05]  /*0340*/  @P0 BRA `(.L_x_20) ;  /* 0x0000000000600947 */ /* 0x000fea0003800000 */
[----:B------:R-:W-:-:S04]  /*0350*/  VIMNMX.U32 R2, PT, PT, R2, 0x2, PT ;  /* 0x0000000202027848 */ /* 0x000fc80003fe0000 */
[----:B------:R-:W-:-:S04]  /*0360*/  SHF.L.U32 R7, R2, 0x2, RZ ;  /* 0x0000000202077819 */ /* 0x000fc800000006ff */
[----:B------:R-:W0:Y:S02]  /*0370*/  LDC R2, c[0x2][R7] ;  /* 0x0080000007027b82 */ /* 0x000e240000000800 */
[----:B0-----:R-:W-:-:S04]  /*0380*/  SHF.R.S32.HI R3, RZ, 0x1f, R2 ;  /* 0x0000001fff037819 */ /* 0x001fc80000011402 */
.L_x_34:
[----:B------:R-:W-:Y:S05]  /*0390*/  BRX R2 -0x3a0                                           (*"BRANCH_TARGETS .L_x_35,.L_x_36,.L_x_18"*) ;  /* 0xfffffffc02187949 */ /* 0x000fea000383ffff */
.L_x_36:
        /* <DEDUP_REMOVED lines=10> */
.L_x_35:
        /* <DEDUP_REMOVED lines=9> */
.L_x_20:
[----:B------:R-:W-:-:S04]  /*04d0*/  MOV R3, 0xfffffffe ;  /* 0xfffffffe00037802 */ /* 0x000fc80000000f00 */
[----:B------:R-:W-:-:S04]  /*04e0*/  VIADDMNMX.U32 R2, R2, R3, 0x3, PT ;  /* 0x0000000302027446 */ /* 0x000fc80003800003 */
[----:B------:R-:W-:-:S04]  /*04f0*/  SHF.L.U32 R7, R2, 0x2, RZ ;  /* 0x0000000202077819 */ /* 0x000fc800000006ff */
[----:B------:R-:W0:Y:S02]  /*0500*/  LDC R2, c[0x2][R7+0xc] ;  /* 0x0080030007027b82 */ /* 0x000e240000000800 */
[----:B0-----:R-:W-:-:S04]  /*0510*/  SHF.R.S32.HI R3, RZ, 0x1f, R2 ;  /* 0x0000001fff037819 */ /* 0x001fc80000011402 */
.L_x_38:
[----:B------:R-:W-:Y:S05]  /*0520*/  BRX R2 -0x530                                           (*"BRANCH_TARGETS .L_x_39,.L_x_40,.L_x_41,.L_x_18"*) ;  /* 0xfffffff802b47949 */ /* 0x000fea000383ffff */
.L_x_41:
[----:B-----5:R-:W-:Y:S01]  /*0530*/  FADD R10, R10, R10 ;  /* 0x0000000a0a0a7221 */ /* 0x020fe20000000000 */
[C-C-:B------:R-:W-:Y:S01]  /*0540*/  FADD R3, R9.reuse, R6.reuse ;  /* 0x0000000609037221 */ /* 0x140fe20000000000 */
[----:B------:R-:W-:Y:S01]  /*0550*/  FADD R0, R6, R6 ;  /* 0x0000000606007221 */ /* 0x000fe20000000000 */
[----:B------:R-:W-:Y:S02]  /*0560*/  FADD R18, R9, R9 ;  /* 0x0000000909127221 */ /* 0x000fe40000000000 */
[----:B------:R-:W-:-:S04]  /*0570*/  FADD R10, R3, R10 ;  /* 0x0000000a030a7221 */ /* 0x000fc80000000000 */
[----:B------:R-:W-:-:S04]  /*0580*/  FMUL R27, R10, 0.25 ;  /* 0x3e8000000a1b7820 */ /* 0x000fc80000400000 */
[--C-:B------:R-:W-:Y:S01]  /*0590*/  FADD R29, R27, R27.reuse ;  /* 0x0000001b1b1d7221 */ /* 0x100fe20000000000 */
[----:B------:R-:W-:-:S03]  /*05a0*/  FADD R23, R4, R27 ;  /* 0x0000001b04177221 */ /* 0x000fc60000000000 */
[----:B------:R-:W-:Y:S01]  /*05b0*/  FADD R0, R29, -R0 ;  /* 0x800000001d007221 */ /* 0x000fe20000000000 */
[C-C-:B------:R-:W-:Y:S01]  /*05c0*/  FADD R3, R6.reuse, R29.reuse ;  /* 0x0000001d06037221 */ /* 0x140fe20000000000 */
[--C-:B------:R-:W-:Y:S01]  /*05d0*/  FADD R25, -R6, R29.reuse ;  /* 0x0000001d06197221 */ /* 0x100fe20000000100 */
[C---:B------:R-:W-:Y:S01]  /*05e0*/  FADD R29, -R9.reuse, R29 ;  /* 0x0000001d091d7221 */ /* 0x040fe20000000100 */
[----:B------:R-:W-:Y:S01]  /*05f0*/  FADD R21, R9, R0 ;  /* 0x0000000009157221 */ /* 0x000fe20000000000 */
[----:B------:R-:W-:Y:S01]  /*0600*/  FADD R18, -R18, R3 ;  /* 0x0000000312127221 */ /* 0x000fe20000000100 */
[C---:B------:R-:W-:Y:S02]  /*0610*/  FADD R0, -R4.reuse, R27 ;  /* 0x0000001b04007221 */ /* 0x040fe40000000100 */
[C---:B------:R-:W-:Y:S01]  /*0620*/  FADD R22, R4.reuse, R21 ;  /* 0x0000001504167221 */ /* 0x040fe20000000000 */
[----:B------:R-:W-:Y:S01]  /*0630*/  FADD R20, -R4, R18 ;  /* 0x0000001204147221 */ /* 0x000fe20000000100 */
[----:B------:R-:W-:Y:S06]  /*0640*/  BRA `(.L_x_18) ;  /* 0x0000000000687947 */ /* 0x000fec0003800000 */
.L_x_39:
[-C--:B-----5:R-:W-:Y:S01]  /*0650*/  FSETP.GT.AND P0, PT, R5, R10.reuse, PT ;  /* 0x0000000a0500720b */ /* 0x0a0fe20003f04000 */
[----:B------:R-:W-:Y:S01]  /*0660*/  FADD R3, R9, R9 ;  /* 0x0000000909037221 */ /* 0x000fe20000000000 */
        /* <DEDUP_REMOVED lines=11> */
[----:B------:R-:W-:Y:S01]  /*0720*/  FMUL R27, R27, 0.25 ;  /* 0x3e8000001b1b7820 */ /* 0x000fe20000400000 */
[----:B------:R-:W-:Y:S06]  /*0730*/  BRA `(.L_x_18) ;  /* 0x00000000002c7947 */ /* 0x000fec0003800000 */
.L_x_40:
        /* <DEDUP_REMOVED lines=10> */
[----:B------:R-:W-:-:S07]  /*07e0*/  FMUL R27, R6, 0.3333333432674407959 ;  /* 0x3eaaaaab061b7820 */ /* 0x000fce0000400000 */
.L_x_18:
[----:B------:R-:W-:Y:S05]  /*07f0*/  BSYNC.RECONVERGENT B0 ;  /* 0x0000000000007941 */ /* 0x000fea0003800200 */
.L_x_17:
[----:B------:R-:W0:Y:S01]  /*0800*/  LDC.64 R14, c[0x0][0x3b8] ;  /* 0x0000ee00ff0e7b82 */ /* 0x000e220000000a00 */
[----:B------:R-:W-:-:S04]  /*0810*/  IMAD R13, R12, 0x9, R13 ;  /* 0x000000090c0d7824 */ /* 0x000fc800078e020d */
[----:B0-----:R-:W-:-:S05]  /*0820*/  IMAD.WIDE R14, R13, 0x4, R14 ;  /* 0x000000040d0e7825 */ /* 0x001fca00078e020e */
[----:B------:R-:W-:Y:S01]  /*0830*/  STG.E desc[UR4][R14.64], R22 ;  /* 0x000000160e007986 */ /* 0x000fe2000c101904 */
[----:B------:R-:W-:-:S05]  /*0840*/  IMAD.WIDE R2, R19, 0x4, R14 ;  /* 0x0000000413027825 */ /* 0x000fca00078e020e */
[----:B------:R0:W-:Y:S01]  /*0850*/  STG.E desc[UR4][R2.64], R21 ;  /* 0x0000001502007986 */ /* 0x0001e2000c101904 */
[----:B------:R-:W-:-:S05]  /*0860*/  IMAD.WIDE R4, R19, 0x4, R2 ;  /* 0x0000000413047825 */ /* 0x000fca00078e0202 */
[----:B------:R-:W-:Y:S01]  /*0870*/  STG.E desc[UR4][R4.64], R23 ;  /* 0x0000001704007986 */ /* 0x000fe2000c101904 */
[----:B------:R-:W-:-:S05]  /*0880*/  IMAD.WIDE R6, R19, 0x4, R4 ;  /* 0x0000000413067825 */ /* 0x000fca00078e0204 */
[----:B------:R-:W-:Y:S01]  /*0890*/  STG.E desc[UR4][R6.64], R25 ;  /* 0x0000001906007986 */ /* 0x000fe2000c101904 */
[----:B------:R-:W-:-:S05]  /*08a0*/  IMAD.WIDE R8, R19, 0x4, R6 ;  /* 0x0000000413087825 */ /* 0x000fca00078e0206 */
[----:B------:R-:W-:Y:S01]  /*08b0*/  STG.E desc[UR4][R8.64], R27 ;  /* 0x0000001b08007986 */ /* 0x000fe2000c101904 */
[----:B-----5:R-:W-:-:S05]  /*08c0*/  IMAD.WIDE R10, R19, 0x4, R8 ;  /* 0x00000004130a7825 */ /* 0x020fca00078e0208 */
[----:B------:R-:W-:Y:S01]  /*08d0*/  STG.E desc[UR4][R10.64], R29 ;  /* 0x0000001d0a007986 */ /* 0x000fe2000c101904 */
[----:B------:R-:W-:-:S05]  /*08e0*/  IMAD.WIDE R12, R19, 0x4, R10 ;  /* 0x00000004130c7825 */ /* 0x000fca00078e020a */
[----:B------:R-:W-:Y:S01]  /*08f0*/  STG.E desc[UR4][R12.64], R0 ;  /* 0x000000000c007986 */ /* 0x000fe2000c101904 */
[----:B------:R-:W-:-:S05]  /*0900*/  IMAD.WIDE R16, R19, 0x4, R12 ;  /* 0x0000000413107825 */ /* 0x000fca00078e020c */
[----:B------:R-:W-:Y:S01]  /*0910*/  STG.E desc[UR4][R16.64], R18 ;  /* 0x0000001210007986 */ /* 0x000fe2000c101904 */
[----:B0-----:R-:W-:-:S05]  /*0920*/  IMAD.WIDE R2, R19, 0x4, R16 ;  /* 0x0000000413027825 */ /* 0x001fca00078e0210 */
[----:B------:R-:W-:Y:S01]  /*0930*/  STG.E desc[UR4][R2.64], R20 ;  /* 0x0000001402007986 */ /* 0x000fe2000c101904 */
[----:B------:R-:W-:Y:S05]  /*0940*/  EXIT ;  /* 0x000000000000794d */ /* 0x000fea0003800000 */
.L_x_21:
        /* <DEDUP_REMOVED lines=11> */
.L_x_44:


//--------------------- .nv.shared.reserved.0     --------------------------
	.section	.nv.shared.reserved.0,"aw",@nobits
	.weak		__nv_reservedSMEM_offset_0_alias
	.size		__nv_reservedSMEM_offset_0_alias, 0, 64
	.other		__nv_reservedSMEM_offset_0_alias,@"STO_CUDA_RESERVED_SHARED STV_DEFAULT"
__nv_reservedSMEM_offset_0_alias:
	.zero		0
	.zero		64


//--------------------- .nv.constant0.pivot_many_series_one_param_time_major_f32 --------------------------
	.section	.nv.constant0.pivot_many_series_one_param_time_major_f32,"a",@progbits
	.sectionflags	@""
	.align	4
.nv.constant0.pivot_many_series_one_param_time_major_f32:
	.zero		960


//--------------------- .nv.constant0.pivot_batch_f32 --------------------------
	.section	.nv.constant0.pivot_batch_f32,"a",@progbits
	.sectionflags	@""
	.align	4
.nv.constant0.pivot_batch_f32:
	.zero		960


//--------------------- SYMBOLS --------------------------

	.type		.nv.reservedSmem.offset0,@object
	.size		.nv.reservedSmem.offset0,0x4
